	.target	sm_100a

	.elftype	@"ET_EXEC"


//--------------------- .note.nv.tkinfo           --------------------------
	.section	.note.nv.tkinfo,"",@"SHT_NOTE"
	.sectionflags	@"SHF_NOTE_NV_TKINFO"
	.tkinfo
        /*0018*/ 	.word	0x00000081
        /*0030*/ 	.string	""
        /*0030*/ 	.string	"ptxas-blackwell"
        /*0030*/ 	.string	"Cuda compilation tools, release 12.9, V12.9.86"
        /*0030*/ 	.string	"Build cuda_12.9.r12.9/compiler.36037853_0"
        /*0030*/ 	.string	"-v  -suppress-debug-info  -lineinfo  -arch sm_100a "



//--------------------- .note.nv.cuver            --------------------------
	.section	.note.nv.cuver,"",@"SHT_NOTE"
	.sectionflags	@"SHF_NOTE_NV_CUVER"
        /*0018*/ 	.short	0x0001
        /*001a*/ 	.short	0x0064
        /*001c*/ 	.short	0x0001
        /*001e*/ 	.short	0x0000
        /*0020*/ 	.short	0x0001
        /*0022*/ 	.short	0x0000


//--------------------- .nv.info                  --------------------------
	.section	.nv.info,"",@"SHT_CUDA_INFO"
	.align	4


	//----- nvinfo : EIATTR_REGCOUNT
	.align		4
        /*0000*/ 	.byte	0x04, 0x2f
        /*0002*/ 	.short	(.L_4 - .L_3)
	.align		4
.L_3:
        /*0004*/ 	.word	index@(gluon_tcgen05)
        /*0008*/ 	.word	0x00000047


	//----- nvinfo : EIATTR_FRAME_SIZE
	.align		4
.L_4:
        /*000c*/ 	.byte	0x04, 0x11
        /*000e*/ 	.short	(.L_6 - .L_5)
	.align		4
.L_5:
        /*0010*/ 	.word	index@($__internal_2_$__cuda_sm10x_tcgen05_guardrail_trap_unallocated_columns_being_dealloced)
        /*0014*/ 	.word	0x00000000


	//----- nvinfo : EIATTR_FRAME_SIZE
	.align		4
.L_6:
        /*0018*/ 	.byte	0x04, 0x11
        /*001a*/ 	.short	(.L_8 - .L_7)
	.align		4
.L_7:
        /*001c*/ 	.word	index@($__internal_1_$__cuda_sm10x_tcgen05_guardrail_trap_phase_invalid_during_alloc)
        /*0020*/ 	.word	0x00000000


	//----- nvinfo : EIATTR_FRAME_SIZE
	.align		4
.L_8:
        /*0024*/ 	.byte	0x04, 0x11
        /*0026*/ 	.short	(.L_10 - .L_9)
	.align		4
.L_9:
        /*0028*/ 	.word	index@($__internal_0_$__cuda_sm10x_tcgen05_guardrail_trap_col_being_dealloced_not_returned_by_alloc)
        /*002c*/ 	.word	0x00000000


	//----- nvinfo : EIATTR_FRAME_SIZE
	.align		4
.L_10:
        /*0030*/ 	.byte	0x04, 0x11
        /*0032*/ 	.short	(.L_12 - .L_11)
	.align		4
.L_11:
        /*0034*/ 	.word	index@(gluon_tcgen05)
        /*0038*/ 	.word	0x00000000


	//----- nvinfo : EIATTR_MIN_STACK_SIZE
	.align		4
.L_12:
        /*003c*/ 	.byte	0x04, 0x12
        /*003e*/ 	.short	(.L_14 - .L_13)
	.align		4
.L_13:
        /*0040*/ 	.word	index@(gluon_tcgen05)
        /*0044*/ 	.word	0x00000000
.L_14:


//--------------------- .nv.info.gluon_tcgen05    --------------------------
	.section	.nv.info.gluon_tcgen05,"",@"SHT_CUDA_INFO"
	.sectionflags	@""
	.align	4


	//----- nvinfo : EIATTR_CUDA_API_VERSION
	.align		4
        /*0000*/ 	.byte	0x04, 0x37
        /*0002*/ 	.short	(.L_16 - .L_15)
.L_15:
        /*0004*/ 	.word	0x00000081


	//----- nvinfo : EIATTR_KPARAM_INFO
	.align		4
.L_16:
        /*0008*/ 	.byte	0x04, 0x17
        /*000a*/ 	.short	(.L_18 - .L_17)
.L_17:
        /*000c*/ 	.word	0x00000000
        /*0010*/ 	.short	0x000a
        /*0012*/ 	.short	0x0048
        /*0014*/ 	.byte	0x00, 0xf4, 0x21, 0x00


	//----- nvinfo : EIATTR_KPARAM_INFO
	.align		4
.L_18:
        /*0018*/ 	.byte	0x04, 0x17
        /*001a*/ 	.short	(.L_20 - .L_19)
.L_19:
        /*001c*/ 	.word	0x00000000
        /*0020*/ 	.short	0x0009
        /*0022*/ 	.short	0x0040
        /*0024*/ 	.byte	0x00, 0xf4, 0x21, 0x00


	//----- nvinfo : EIATTR_KPARAM_INFO
	.align		4
.L_20:
        /*0028*/ 	.byte	0x04, 0x17
        /*002a*/ 	.short	(.L_22 - .L_21)
.L_21:
        /*002c*/ 	.word	0x00000000
        /*0030*/ 	.short	0x0008
        /*0032*/ 	.short	0x0038
        /*0034*/ 	.byte	0x00, 0xf0, 0x21, 0x00


	//----- nvinfo : EIATTR_KPARAM_INFO
	.align		4
.L_22:
        /*0038*/ 	.byte	0x04, 0x17
        /*003a*/ 	.short	(.L_24 - .L_23)
.L_23:
        /*003c*/ 	.word	0x00000000
        /*0040*/ 	.short	0x0007
        /*0042*/ 	.short	0x0030
        /*0044*/ 	.byte	0x00, 0xf0, 0x21, 0x00


	//----- nvinfo : EIATTR_KPARAM_INFO
	.align		4
.L_24:
        /*0048*/ 	.byte	0x04, 0x17
        /*004a*/ 	.short	(.L_26 - .L_25)
.L_25:
        /*004c*/ 	.word	0x00000000
        /*0050*/ 	.short	0x0006
        /*0052*/ 	.short	0x0028
        /*0054*/ 	.byte	0x00, 0xf0, 0x21, 0x00


	//----- nvinfo : EIATTR_KPARAM_INFO
	.align		4
.L_26:
        /*0058*/ 	.byte	0x04, 0x17
        /*005a*/ 	.short	(.L_28 - .L_27)
.L_27:
        /*005c*/ 	.word	0x00000000
        /*0060*/ 	.short	0x0005
        /*0062*/ 	.short	0x0020
        /*0064*/ 	.byte	0x00, 0xf0, 0x11, 0x00


	//----- nvinfo : EIATTR_KPARAM_INFO
	.align		4
.L_28:
        /*0068*/ 	.byte	0x04, 0x17
        /*006a*/ 	.short	(.L_30 - .L_29)
.L_29:
        /*006c*/ 	.word	0x00000000
        /*0070*/ 	.short	0x0004
        /*0072*/ 	.short	0x001c
        /*0074*/ 	.byte	0x00, 0xf0, 0x11, 0x00


	//----- nvinfo : EIATTR_KPARAM_INFO
	.align		4
.L_30:
        /*0078*/ 	.byte	0x04, 0x17
        /*007a*/ 	.short	(.L_32 - .L_31)
.L_31:
        /*007c*/ 	.word	0x00000000
        /*0080*/ 	.short	0x0003
        /*0082*/ 	.short	0x0018
        /*0084*/ 	.byte	0x00, 0xf0, 0x11, 0x00


	//----- nvinfo : EIATTR_KPARAM_INFO
	.align		4
.L_32:
        /*0088*/ 	.byte	0x04, 0x17
        /*008a*/ 	.short	(.L_34 - .L_33)
.L_33:
        /*008c*/ 	.word	0x00000000
        /*0090*/ 	.short	0x0002
        /*0092*/ 	.short	0x0010
        /*0094*/ 	.byte	0x00, 0xf4, 0x21, 0x00


	//----- nvinfo : EIATTR_KPARAM_INFO
	.align		4
.L_34:
        /*0098*/ 	.byte	0x04, 0x17
        /*009a*/ 	.short	(.L_36 - .L_35)
.L_35:
        /*009c*/ 	.word	0x00000000
        /*00a0*/ 	.short	0x0001
        /*00a2*/ 	.short	0x0008
        /*00a4*/ 	.byte	0x00, 0xf4, 0x21, 0x00


	//----- nvinfo : EIATTR_KPARAM_INFO
	.align		4
.L_36:
        /*00a8*/ 	.byte	0x04, 0x17
        /*00aa*/ 	.short	(.L_38 - .L_37)
.L_37:
        /*00ac*/ 	.word	0x00000000
        /*00b0*/ 	.short	0x0000
        /*00b2*/ 	.short	0x0000
        /*00b4*/ 	.byte	0x00, 0xf4, 0x21, 0x00


	//----- nvinfo : EIATTR_AT_ENTRY_FRAGMENTS
	.align		4
.L_38:
        /*00b8*/ 	.byte	0x04, 0x4f
        /*00ba*/ 	.short	(.L_40 - .L_39)


	//   ....[0]....
.L_39:
        /*00bc*/ 	.word	0x00000004


	//----- nvinfo : EIATTR_RESERVED_SMEM_USED
	.align		4
.L_40:
        /*00c0*/ 	.byte	0x01, 0x41
	.zero		2


	//----- nvinfo : EIATTR_SPARSE_MMA_MASK
	.align		4
        /*00c4*/ 	.byte	0x03, 0x50
        /*00c6*/ 	.short	0x0000


	//----- nvinfo : EIATTR_TCGEN05_1CTA_USED
	.align		4
        /*00c8*/ 	.byte	0x01, 0x51
	.zero		2


	//----- nvinfo : EIATTR_MAXREG_COUNT
	.align		4
        /*00cc*/ 	.byte	0x03, 0x1b
        /*00ce*/ 	.short	0x00ff


	//----- nvinfo : EIATTR_NUM_BARRIERS
	.align		4
        /*00d0*/ 	.byte	0x02, 0x4c
        /*00d2*/ 	.byte	0x01
	.zero		1


	//----- nvinfo : EIATTR_INT_WARP_WIDE_INSTR_OFFSETS
	.align		4
        /*00d4*/ 	.byte	0x04, 0x31
        /*00d6*/ 	.short	(.L_42 - .L_41)


	//   ....[0]....
.L_41:
        /*00d8*/ 	.word	0x00001650


	//   ....[1]....
        /*00dc*/ 	.word	0x00001670


	//   ....[2]....
        /*00e0*/ 	.word	0x000016f0


	//   ....[3]....
        /*00e4*/ 	.word	0x00001810


	//   ....[4]....
        /*00e8*/ 	.word	0x00001820


	//   ....[5]....
        /*00ec*/ 	.word	0x00001830


	//   ....[6]....
        /*00f0*/ 	.word	0x00001840


	//   ....[7]....
        /*00f4*/ 	.word	0x00001a90


	//   ....[8]....
        /*00f8*/ 	.word	0x00001aa0


	//   ....[9]....
        /*00fc*/ 	.word	0x00001bc0


	//   ....[10]....
        /*0100*/ 	.word	0x00001bd0


	//   ....[11]....
        /*0104*/ 	.word	0x00001c20


	//   ....[12]....
        /*0108*/ 	.word	0x00001c60


	//   ....[13]....
        /*010c*/ 	.word	0x00001d90


	//   ....[14]....
        /*0110*/ 	.word	0x00001da0


	//   ....[15]....
        /*0114*/ 	.word	0x00001fd0


	//   ....[16]....
        /*0118*/ 	.word	0x00001fe0


	//   ....[17]....
        /*011c*/ 	.word	0x00002470


	//   ....[18]....
        /*0120*/ 	.word	0x000024c0


	//----- nvinfo : EIATTR_COOP_GROUP_MASK_REGIDS
	.align		4
.L_42:
        /*0124*/ 	.byte	0x04, 0x29
        /*0126*/ 	.short	(.L_44 - .L_43)


	//   ....[0]....
.L_43:
        /*0128*/ 	.word	0xffffffff


	//   ....[1]....
        /*012c*/ 	.word	0xffffffff


	//   ....[2]....
        /*0130*/ 	.word	0xffffffff


	//   ....[3]....
        /*0134*/ 	.word	0xffffffff


	//   ....[4]....
        /*0138*/ 	.word	0xffffffff


	//   ....[5]....
        /*013c*/ 	.word	0xffffffff


	//   ....[6]....
        /*0140*/ 	.word	0xffffffff


	//   ....[7]....
        /*0144*/ 	.word	0xffffffff


	//   ....[8]....
        /*0148*/ 	.word	0xffffffff


	//   ....[9]....
        /*014c*/ 	.word	0xffffffff


	//----- nvinfo : EIATTR_COOP_GROUP_INSTR_OFFSETS
	.align		4
.L_44:
        /*0150*/ 	.byte	0x04, 0x28
        /*0152*/ 	.short	(.L_46 - .L_45)


	//   ....[0]....
.L_45:
        /*0154*/ 	.word	0x00000050


	//   ....[1]....
        /*0158*/ 	.word	0x00000310


	//   ....[2]....
        /*015c*/ 	.word	0x000004f0


	//   ....[3]....
        /*0160*/ 	.word	0x000009a0


	//   ....[4]....
        /*0164*/ 	.word	0x00000ae0


	//   ....[5]....
        /*0168*/ 	.word	0x00000f50


	//   ....[6]....
        /*016c*/ 	.word	0x00001090


	//   ....[7]....
        /*0170*/ 	.word	0x000014e0


	//   ....[8]....
        /*0174*/ 	.word	0x00002300


	//   ....[9]....
        /*0178*/ 	.word	0x00002570


	//----- nvinfo : EIATTR_VRC_CTA_INIT_COUNT
	.align		4
.L_46:
        /*017c*/ 	.byte	0x02, 0x4a
        /*017e*/ 	.byte	0x80
	.zero		1


	//----- nvinfo : EIATTR_MBARRIER_INSTR_OFFSETS
	.align		4
        /*0180*/ 	.byte	0x04, 0x39
        /*0182*/ 	.short	(.L_48 - .L_47)


	//   ....[0]....
.L_47:
        /*0184*/ 	.word	0x00001710
        /*0188*/ 	.word	0x000000ff
        /*018c*/ 	.word	0x00004000
        /*0190*/ 	.short	0x0100
        /*0192*/ 	.byte	0x08
	.zero		1


	//   ....[1]....
        /*0194*/ 	.word	0x00001720
        /*0198*/ 	.word	0x000000ff
        /*019c*/ 	.word	0x00004010
        /*01a0*/ 	.short	0x0100
        /*01a2*/ 	.byte	0x08
	.zero		1


	//   ....[2]....
        /*01a4*/ 	.word	0x000019b0
        /*01a8*/ 	.word	0x000000ff
        /*01ac*/ 	.word	0x00004000
        /*01b0*/ 	.short	0x010a
        /*01b2*/ 	.byte	0x08
	.zero		1


	//   ....[3]....
        /*01b4*/ 	.word	0x00001af0
        /*01b8*/ 	.word	0x000000ff
        /*01bc*/ 	.word	0x00004010
        /*01c0*/ 	.short	0x010a
        /*01c2*/ 	.byte	0x08
	.zero		1


	//   ....[4]....
        /*01c4*/ 	.word	0x00001cd0
        /*01c8*/ 	.word	0x000000ff
        /*01cc*/ 	.word	0x00004000
        /*01d0*/ 	.short	0x010a
        /*01d2*/ 	.byte	0x08
	.zero		1


	//   ....[5]....
        /*01d4*/ 	.word	0x00001de0
        /*01d8*/ 	.word	0x000000ff
        /*01dc*/ 	.word	0x00004010
        /*01e0*/ 	.short	0x010a
        /*01e2*/ 	.byte	0x08
	.zero		1


	//   ....[6]....
        /*01e4*/ 	.word	0x00001e70
        /*01e8*/ 	.word	0x000000ff
        /*01ec*/ 	.word	0x00004000
        /*01f0*/ 	.short	0x0108
        /*01f2*/ 	.byte	0x08
	.zero		1


	//   ....[7]....
        /*01f4*/ 	.word	0x00001e80
        /*01f8*/ 	.word	0x000000ff
        /*01fc*/ 	.word	0x00004010
        /*0200*/ 	.short	0x0108
        /*0202*/ 	.byte	0x08
	.zero		1


	//   ....[8]....
        /*0204*/ 	.word	0x00002590
        /*0208*/ 	.word	0x000000ff
        /*020c*/ 	.word	0x00004000
        /*0210*/ 	.short	0x010a
        /*0212*/ 	.byte	0x08
	.zero		1


	//   ....[9]....
        /*0214*/ 	.word	0x000025c0
        /*0218*/ 	.word	0x000000ff
        /*021c*/ 	.word	0x00004010
        /*0220*/ 	.short	0x010a
        /*0222*/ 	.byte	0x08
	.zero		1


	//   ....[10]....
        /*0224*/ 	.word	0x000025f0
        /*0228*/ 	.word	0x000000ff
        /*022c*/ 	.word	0x00004000
        /*0230*/ 	.short	0x010a
        /*0232*/ 	.byte	0x08
	.zero		1


	//   ....[11]....
        /*0234*/ 	.word	0x00002620
        /*0238*/ 	.word	0x000000ff
        /*023c*/ 	.word	0x00004010
        /*0240*/ 	.short	0x010a
        /*0242*/ 	.byte	0x08
	.zero		1


	//----- nvinfo : EIATTR_NUM_MBARRIERS
	.align		4
.L_48:
        /*0244*/ 	.byte	0x03, 0x38
        /*0246*/ 	.short	0x0002


	//----- nvinfo : EIATTR_EXIT_INSTR_OFFSETS
	.align		4
        /*0248*/ 	.byte	0x04, 0x1c
        /*024a*/ 	.short	(.L_50 - .L_49)


	//   ....[0]....
.L_49:
        /*024c*/ 	.word	0x00002580


	//----- nvinfo : EIATTR_REQNTID
	.align		4
.L_50:
        /*0250*/ 	.byte	0x04, 0x10
        /*0252*/ 	.short	(.L_52 - .L_51)
.L_51:
        /*0254*/ 	.word	0x00000100
        /*0258*/ 	.word	0x00000001
        /*025c*/ 	.word	0x00000001


	//----- nvinfo : EIATTR_CRS_STACK_SIZE
	.align		4
.L_52:
        /*0260*/ 	.byte	0x04, 0x1e
        /*0262*/ 	.short	(.L_54 - .L_53)
.L_53:
        /*0264*/ 	.word	0x00000000


	//----- nvinfo : EIATTR_CBANK_PARAM_SIZE
	.align		4
.L_54:
        /*0268*/ 	.byte	0x03, 0x19
        /*026a*/ 	.short	0x0050


	//----- nvinfo : EIATTR_PARAM_CBANK
	.align		4
        /*026c*/ 	.byte	0x04, 0x0a
        /*026e*/ 	.short	(.L_56 - .L_55)
	.align		4
.L_55:
        /*0270*/ 	.word	index@(.nv.constant0.gluon_tcgen05)
        /*0274*/ 	.short	0x0380
        /*0276*/ 	.short	0x0050


	//----- nvinfo : EIATTR_SW_WAR
	.align		4
.L_56:
        /*0278*/ 	.byte	0x04, 0x36
        /*027a*/ 	.short	(.L_58 - .L_57)
.L_57:
        /*027c*/ 	.word	0x00000008
.L_58:


//--------------------- .nv.compat                --------------------------
	.section	.nv.compat,"",@"SHT_CUDA_COMPAT_INFO"
	.align	4
        /*0000*/ 	.byte	0x02, 0x02, 0x02, 0x00, 0x02, 0x05, 0x05, 0x00, 0x02, 0x03, 0x03, 0x00, 0x02, 0x06, 0x01, 0x00


//--------------------- .nv.callgraph             --------------------------
	.section	.nv.callgraph,"",@"SHT_CUDA_CALLGRAPH"
	.align	4
	.sectionentsize	8
	.align		4
        /*0000*/ 	.word	0x00000000
	.align		4
        /*0004*/ 	.word	0xffffffff
	.align		4
        /*0008*/ 	.word	0x00000000
	.align		4
        /*000c*/ 	.word	0xfffffffe
	.align		4
        /*0010*/ 	.word	0x00000000
	.align		4
        /*0014*/ 	.word	0xfffffffd
	.align		4
        /*0018*/ 	.word	0x00000000
	.align		4
        /*001c*/ 	.word	0xfffffffc


//--------------------- .text.gluon_tcgen05       --------------------------
	.section	.text.gluon_tcgen05,"ax",@progbits
	.align	128
        .global         gluon_tcgen05
        .type           gluon_tcgen05,@function
        .size           gluon_tcgen05,(.L_x_73 - gluon_tcgen05)
        .other          gluon_tcgen05,@"STO_CUDA_ENTRY STV_DEFAULT"
gluon_tcgen05:
.text.gluon_tcgen05:
[----:B------:R-:W1:Y:S01]  /*0000*/  LDC R1, c[0x0][0x37c] ;  /* 0x0000df00ff017b82 */ /* 0x000e620000000800 */
[----:B------:R-:W2:Y:S02]  /*0010*/  S2R R0, SR_TID.X ;  /* 0x0000000000007919 */ /* 0x000ea40000002100 */
[----:B--2---:R-:W-:-:S13]  /*0020*/  ISETP.GE.U32.AND P2, PT, R0, 0x20, PT ;  /* 0x000000200000780c */ /* 0x004fda0003f46070 */
[----:B------:R-:W-:Y:S05]  /*0030*/  @P2 BRA `(.L_x_0) ;  /* 0x0000000000b82947 */ /* 0x000fea0003800000 */
[----:B------:R-:W2:Y:S01]  /*0040*/  S2UR UR6, SR_CgaCtaId ;  /* 0x00000000000679c3 */ /* 0x000ea20000008800 */
[----:B------:R-:W-:Y:S01]  /*0050*/  NOP ;  /* 0x0000000000007918 */ /* 0x000fe20000000000 */
[----:B------:R-:W-:Y:S02]  /*0060*/  UMOV UR4, 0x40 ;  /* 0x0000004000047882 */ /* 0x000fe40000000000 */
[----:B--2---:R-:W-:-:S09]  /*0070*/  ULEA UR4, UR6, UR4, 0x18 ;  /* 0x0000000406047291 */ /* 0x004fd2000f8ec0ff */
[----:B------:R-:W2:Y:S01]  /*0080*/  LDS.U8 R2, [UR4] ;  /* 0x00000004ff027984 */ /* 0x000ea20008000000 */
[----:B------:R-:W-:Y:S02]  /*0090*/  UMOV UR4, 0x400 ;  /* 0x0000040000047882 */ /* 0x000fe40000000000 */
[----:B------:R-:W-:Y:S01]  /*00a0*/  ULEA UR4, UR6, UR4, 0x18 ;  /* 0x0000000406047291 */ /* 0x000fe2000f8ec0ff */
[----:B--2---:R-:W-:-:S13]  /*00b0*/  ISETP.NE.AND P0, PT, R2, RZ, PT ;  /* 0x000000ff0200720c */ /* 0x004fda0003f05270 */
[----:B------:R-:W-:Y:S05]  /*00c0*/  @P0 BRA `(.L_x_1) ;  /* 0x00000000007c0947 */ /* 0x000fea0003800000 */
[----:B------:R-:W-:-:S13]  /*00d0*/  ELECT P0, URZ, PT ;  /* 0x0000000000ff782f */ /* 0x000fda0003800000 */
[----:B------:R-:W-:Y:S05]  /*00e0*/  @!P0 BRA `(.L_x_2) ;  /* 0x0000000000848947 */ /* 0x000fea0003800000 */
[----:B------:R-:W-:Y:S01]  /*00f0*/  UMOV UR5, 0x4 ;  /* 0x0000000400057882 */ /* 0x000fe20000000000 */
[----:B------:R-:W-:Y:S02]  /*0100*/  IMAD.MOV.U32 R5, RZ, RZ, 0x1 ;  /* 0x00000001ff057424 */ /* 0x000fe400078e00ff */
[----:B------:R-:W-:Y:S02]  /*0110*/  IMAD.MOV.U32 R3, RZ, RZ, 0xf ;  /* 0x0000000fff037424 */ /* 0x000fe400078e00ff */
[----:B------:R-:W-:Y:S04]  /*0120*/  DEPBAR.LE SB2, 0x36 ;  /* 0x0000ad800000791a */ /* 0x000fe80000000000 */
[----:B------:R-:W2:Y:S02]  /*0130*/  UTCATOMSWS.FIND_AND_SET.ALIGN UP0, UR5, UR5 ;  /* 0x00000005000575e3 */ /* 0x000ea40008000800 */
[----:B--2---:R-:W-:-:S04]  /*0140*/  PLOP3.LUT P0, PT, PT, PT, UP0, 0x80, 0x8 ;  /* 0x000000000008781c */ /* 0x004fc80003f0f008 */
[----:B------:R-:W-:-:S04]  /*0150*/  SEL R2, RZ, 0xffffffff, !P0 ;  /* 0xffffffffff027807 */ /* 0x000fc80004000000 */
[----:B------:R-:W-:Y:S01]  /*0160*/  ISETP.NE.AND P0, PT, R2, RZ, PT ;  /* 0x000000ff0200720c */ /* 0x000fe20003f05270 */
[----:B------:R-:W-:-:S12]  /*0170*/  IMAD.U32 R2, RZ, RZ, UR5 ;  /* 0x00000005ff027e24 */ /* 0x000fd8000f8e00ff */
[----:B------:R-:W-:Y:S05]  /*0180*/  @P0 BRA `(.L_x_3) ;  /* 0x0000000000240947 */ /* 0x000fea0003800000 */
.L_x_4:
[----:B------:R-:W-:Y:S05]  /*0190*/  NANOSLEEP 0x64 ;  /* 0x000000640000795d */ /* 0x000fea0003800000 */
[----:B------:R-:W-:-:S05]  /*01a0*/  UMOV UR5, 0x4 ;  /* 0x0000000400057882 */ /* 0x000fca0000000000 */
[----:B------:R-:W-:Y:S04]  /*01b0*/  DEPBAR.LE SB2, 0x36 ;  /* 0x0000ad800000791a */ /* 0x000fe80000000000 */
[----:B------:R-:W2:Y:S02]  /*01c0*/  UTCATOMSWS.FIND_AND_SET.ALIGN UP0, UR5, UR5 ;  /* 0x00000005000575e3 */ /* 0x000ea40008000800 */
[----:B--2---:R-:W-:-:S04]  /*01d0*/  PLOP3.LUT P0, PT, PT, PT, UP0, 0x80, 0x8 ;  /* 0x000000000008781c */ /* 0x004fc80003f0f008 */
[----:B------:R-:W-:-:S04]  /*01e0*/  SEL R2, RZ, 0xffffffff, !P0 ;  /* 0xffffffffff027807 */ /* 0x000fc80004000000 */
[----:B------:R-:W-:Y:S01]  /*01f0*/  ISETP.NE.AND P0, PT, R2, RZ, PT ;  /* 0x000000ff0200720c */ /* 0x000fe20003f05270 */
[----:B------:R-:W-:-:S12]  /*0200*/  IMAD.U32 R2, RZ, RZ, UR5 ;  /* 0x00000005ff027e24 */ /* 0x000fd8000f8e00ff */
[----:B------:R-:W-:Y:S05]  /*0210*/  @!P0 BRA `(.L_x_4) ;  /* 0xfffffffc00dc8947 */ /* 0x000fea000383ffff */
.L_x_3:
[C---:B------:R-:W-:Y:S01]  /*0220*/  VIADD R4, R2.reuse, 0x10 ;  /* 0x0000001002047836 */ /* 0x040fe20000000000 */
[----:B------:R-:W-:Y:S01]  /*0230*/  UMOV UR5, 0x50 ;  /* 0x0000005000057882 */ /* 0x000fe20000000000 */
[----:B------:R-:W-:Y:S01]  /*0240*/  SHF.L.U32 R3, R3, R2, RZ ;  /* 0x0000000203037219 */ /* 0x000fe200000006ff */
[----:B------:R-:W-:Y:S01]  /*0250*/  ULEA UR5, UR6, UR5, 0x18 ;  /* 0x0000000506057291 */ /* 0x000fe2000f8ec0ff */
[----:B------:R-:W-:Y:S01]  /*0260*/  IMAD.SHL.U32 R2, R2, 0x20, RZ ;  /* 0x0000002002027824 */ /* 0x000fe200078e00ff */
[----:B------:R-:W-:-:S04]  /*0270*/  SHF.L.U32 R4, R5, R4, RZ ;  /* 0x0000000405047219 */ /* 0x000fc800000006ff */
[----:B------:R-:W-:-:S05]  /*0280*/  LOP3.LUT R3, R4, R3, RZ, 0xfc, !PT ;  /* 0x0000000304037212 */ /* 0x000fca00078efcff */
[----:B------:R2:W-:Y:S04]  /*0290*/  ATOMS.OR RZ, [UR5], R3 ;  /* 0x00000003ffff798c */ /* 0x0005e8000b000005 */
[----:B------:R2:W-:Y:S01]  /*02a0*/  STS [UR4], R2 ;  /* 0x00000002ff007988 */ /* 0x0005e20008000804 */
[----:B------:R-:W-:Y:S05]  /*02b0*/  BRA `(.L_x_2) ;  /* 0x0000000000107947 */ /* 0x000fea0003800000 */
.L_x_1:
[----:B------:R-:W-:Y:S01]  /*02c0*/  IMAD.MOV.U32 R3, RZ, RZ, -0x1 ;  /* 0xffffffffff037424 */ /* 0x000fe200078e00ff */
[----:B------:R-:W-:-:S04]  /*02d0*/  MOV R2, 0x300 ;  /* 0x0000030000027802 */ /* 0x000fc80000000f00 */
[----:B------:R2:W-:Y:S03]  /*02e0*/  STS [UR4], R3 ;  /* 0x00000003ff007988 */ /* 0x0005e60008000804 */
[----:B-12---:R-:W-:Y:S05]  /*02f0*/  CALL.REL.NOINC `($__internal_1_$__cuda_sm10x_tcgen05_guardrail_trap_phase_invalid_during_alloc) ;  /* 0x0000002000e07944 */ /* 0x006fea0003c00000 */
.L_x_2:
[----:B------:R-:W-:Y:S05]  /*0300*/  WARPSYNC.ALL ;  /* 0x0000000000007948 */ /* 0x000fea0003800000 */
[----:B------:R-:W-:Y:S01]  /*0310*/  NOP ;  /* 0x0000000000007918 */ /* 0x000fe20000000000 */
.L_x_0:
[----:B------:R-:W3:Y:S08]  /*0320*/  S2UR UR4, SR_CgaCtaId ;  /* 0x00000000000479c3 */ /* 0x000ef00000008800 */
[----:B------:R-:W-:Y:S01]  /*0330*/  BAR.SYNC.DEFER_BLOCKING 0x0 ;  /* 0x0000000000007b1d */ /* 0x000fe20000010000 */
[----:B------:R-:W-:-:S05]  /*0340*/  LOP3.LUT R68, R0, 0xff, RZ, 0xc0, !PT ;  /* 0x000000ff00447812 */ /* 0x000fca00078ec0ff */
[----:B------:R-:W-:Y:S02]  /*0350*/  UMOV UR8, 0x400 ;  /* 0x0000040000087882 */ /* 0x000fe40000000000 */
[----:B------:R-:W4:Y:S08]  /*0360*/  LDC R10, c[0x0][0x3a0] ;  /* 0x0000e800ff0a7b82 */ /* 0x000f300000000800 */
[----:B------:R-:W5:Y:S01]  /*0370*/  S2UR UR26, SR_CTAID.Y ;  /* 0x00000000001a79c3 */ /* 0x000f620000002600 */
[----:B---3--:R-:W-:-:S09]  /*0380*/  ULEA UR8, UR4, UR8, 0x18 ;  /* 0x0000000804087291 */ /* 0x008fd2000f8ec0ff */
[----:B--2---:R-:W2:Y:S01]  /*0390*/  LDS R3, [UR8] ;  /* 0x00000008ff037984 */ /* 0x004ea20008000800 */
[----:B------:R-:W-:Y:S06]  /*03a0*/  BAR.SYNC.DEFER_BLOCKING 0x0 ;  /* 0x0000000000007b1d */ /* 0x000fec0000010000 */
[----:B------:R-:W-:Y:S05]  /*03b0*/  @P2 BRA `(.L_x_5) ;  /* 0x0000000000182947 */ /* 0x000fea0003800000 */
[----:B------:R-:W-:Y:S01]  /*03c0*/  ELECT P0, URZ, PT ;  /* 0x0000000000ff782f */ /* 0x000fe20003800000 */
[----:B------:R-:W-:Y:S01]  /*03d0*/  IMAD.MOV.U32 R2, RZ, RZ, 0x1 ;  /* 0x00000001ff027424 */ /* 0x000fe200078e00ff */
[----:B------:R-:W-:Y:S01]  /*03e0*/  UMOV UR5, 0x40 ;  /* 0x0000004000057882 */ /* 0x000fe20000000000 */
[----:B------:R-:W-:Y:S01]  /*03f0*/  UVIRTCOUNT.DEALLOC.SMPOOL 0x80 ;  /* 0x000000800000784c */ /* 0x000fe20000000000 */
[----:B------:R-:W-:-:S09]  /*0400*/  ULEA UR5, UR4, UR5, 0x18 ;  /* 0x0000000504057291 */ /* 0x000fd2000f8ec0ff */
[----:B------:R3:W-:Y:S03]  /*0410*/  @P0 STS.U8 [UR5], R2 ;  /* 0x00000002ff000988 */ /* 0x0007e60008000005 */
.L_x_5:
[----:B------:R-:W3:Y:S01]  /*0420*/  S2UR UR4, SR_CTAID.Z ;  /* 0x00000000000479c3 */ /* 0x000ee20000002700 */
[----:B------:R-:W5:Y:S01]  /*0430*/  LDCU UR5, c[0x0][0x370] ;  /* 0x00006e00ff0577ac */ /* 0x000f620008000800 */
[----:B------:R-:W-:Y:S01]  /*0440*/  ISETP.GE.U32.AND P0, PT, R68, 0x20, PT ;  /* 0x000000204400780c */ /* 0x000fe20003f06070 */
[----:B----4-:R-:W-:Y:S01]  /*0450*/  VIADD R5, R10, 0xffffffff ;  /* 0xffffffff0a057836 */ /* 0x010fe20000000000 */
[C---:B------:R-:W-:Y:S01]  /*0460*/  ISETP.NE.U32.AND P3, PT, R68.reuse, RZ, PT ;  /* 0x000000ff4400720c */ /* 0x040fe20003f65070 */
[----:B------:R-:W3:Y:S01]  /*0470*/  LDCU UR6, c[0x0][0x374] ;  /* 0x00006e80ff0677ac */ /* 0x000ee20008000800 */
[----:B------:R-:W-:Y:S01]  /*0480*/  LEA R4, R68, UR8, 0x2 ;  /* 0x0000000844047c11 */ /* 0x000fe2000f8e10ff */
[----:B------:R-:W-:Y:S01]  /*0490*/  BSSY.RECONVERGENT B0, `(.L_x_6) ;  /* 0x0000015000007945 */ /* 0x000fe20003800200 */
[----:B------:R-:W5:Y:S01]  /*04a0*/  S2UR UR11, SR_CTAID.X ;  /* 0x00000000000b79c3 */ /* 0x000f620000002500 */
[----:B------:R-:W4:Y:S01]  /*04b0*/  LDCU.64 UR16, c[0x0][0x3c0] ;  /* 0x00007800ff1077ac */ /* 0x000f220008000a00 */
[----:B--2---:R-:W-:-:S05]  /*04c0*/  R2UR UR29, R3 ;  /* 0x00000000031d72ca */ /* 0x004fca00000e0000 */
[----:B------:R2:W-:Y:S01]  /*04d0*/  @!P0 STS [R4], RZ ;  /* 0x000000ff04008388 */ /* 0x0005e20000000800 */
[----:B------:R-:W1:Y:S01]  /*04e0*/  LDC R6, c[0x0][0x398] ;  /* 0x0000e600ff067b82 */ /* 0x000e620000000800 */
[----:B------:R-:W-:Y:S02]  /*04f0*/  NOP ;  /* 0x0000000000007918 */ /* 0x000fe40000000000 */
[----:B------:R2:W-:Y:S01]  /*0500*/  @!P3 STS [UR8+0x20], R5 ;  /* 0x00002005ff00b988 */ /* 0x0005e20008000808 */
[----:B---3-5:R-:W-:-:S04]  /*0510*/  UIMAD UR4, UR4, UR6, UR26 ;  /* 0x00000006040472a4 */ /* 0x028fc8000f8e021a */
[----:B------:R-:W-:-:S04]  /*0520*/  UIMAD UR4, UR4, UR5, UR11 ;  /* 0x00000005040472a4 */ /* 0x000fc8000f8e020b */
[----:B------:R-:W-:-:S04]  /*0530*/  UIMAD UR4, UR4, 0x180, URZ ;  /* 0x00000180040478a4 */ /* 0x000fc8000f8e02ff */
[----:B----4-:R-:W-:Y:S01]  /*0540*/  UIADD3 UR12, UP0, UPT, UR4, UR16, URZ ;  /* 0x00000010040c7290 */ /* 0x010fe2000ff1e0ff */
[----:B-1----:R-:W-:-:S03]  /*0550*/  VIADD R6, R6, 0xffffffff ;  /* 0xffffffff06067836 */ /* 0x002fc60000000000 */
[----:B------:R-:W-:Y:S01]  /*0560*/  ULEA.HI.X.SX32 UR13, UR4, UR17, 0x1, UP0 ;  /* 0x00000011040d7291 */ /* 0x000fe200080f0eff */
[----:B--2---:R-:W-:Y:S11]  /*0570*/  @P3 BRA `(.L_x_7) ;  /* 0x0000000000183947 */ /* 0x004ff60003800000 */
[----:B------:R-:W1:Y:S01]  /*0580*/  LDS R2, [UR8+0x8] ;  /* 0x00000808ff027984 */ /* 0x000e620008000800 */
[----:B------:R-:W2:Y:S01]  /*0590*/  LDC.64 R8, c[0x0][0x380] ;  /* 0x0000e000ff087b82 */ /* 0x000ea20000000a00 */
[----:B------:R-:W-:Y:S02]  /*05a0*/  IMAD.MOV.U32 R3, RZ, RZ, 0x70 ;  /* 0x00000070ff037424 */ /* 0x000fe400078e00ff */
[----:B--2---:R2:W-:Y:S03]  /*05b0*/  STS.64 [UR8], R8 ;  /* 0x00000008ff007988 */ /* 0x0045e60008000a08 */
[----:B-1----:R-:W-:-:S05]  /*05c0*/  LOP3.LUT R2, R2, 0x10, R3, 0xd8, !PT ;  /* 0x0000001002027812 */ /* 0x002fca00078ed803 */
[----:B------:R2:W-:Y:S02]  /*05d0*/  STS [UR8+0x8], R2 ;  /* 0x00000802ff007988 */ /* 0x0005e40008000808 */
.L_x_7:
[----:B------:R-:W-:Y:S05]  /*05e0*/  BSYNC.RECONVERGENT B0 ;  /* 0x0000000000007941 */ /* 0x000fea0003800200 */
.L_x_6:
[----:B------:R-:W-:Y:S04]  /*05f0*/  BSSY.RECONVERGENT B0, `(.L_x_8) ;  /* 0x000000a000007945 */ /* 0x000fe80003800200 */
[----:B------:R-:W-:Y:S05]  /*0600*/  @P3 BRA `(.L_x_9) ;  /* 0x0000000000203947 */ /* 0x000fea0003800000 */
[----:B--2---:R-:W1:Y:S01]  /*0610*/  LDS R2, [UR8+0x34] ;  /* 0x00003408ff027984 */ /* 0x004e620008000800 */
[----:B------:R-:W-:Y:S02]  /*0620*/  IMAD.MOV.U32 R3, RZ, RZ, 0x3f000000 ;  /* 0x3f000000ff037424 */ /* 0x000fe400078e00ff */
[----:B------:R-:W-:Y:S01]  /*0630*/  @!P3 IMAD.MOV.U32 R7, RZ, RZ, 0x7f ;  /* 0x0000007fff07b424 */ /* 0x000fe200078e00ff */
[----:B------:R-:W2:Y:S02]  /*0640*/  @!P3 LDS R8, [UR8+0x38] ;  /* 0x00003808ff08b984 */ /* 0x000ea40008000800 */
[----:B-1----:R-:W-:Y:S02]  /*0650*/  LOP3.LUT R2, R2, 0xff000000, R3, 0xb8, !PT ;  /* 0xff00000002027812 */ /* 0x002fe400078eb803 */
[----:B--2---:R-:W-:-:S03]  /*0660*/  @!P3 LOP3.LUT R3, R8, 0xff, R7, 0xb8, !PT ;  /* 0x000000ff0803b812 */ /* 0x004fc600078eb807 */
[----:B------:R1:W-:Y:S04]  /*0670*/  STS [UR8+0x34], R2 ;  /* 0x00003402ff007988 */ /* 0x0003e80008000808 */
[----:B------:R1:W-:Y:S02]  /*0680*/  @!P3 STS [UR8+0x38], R3 ;  /* 0x00003803ff00b988 */ /* 0x0003e40008000808 */
.L_x_9:
[----:B------:R-:W-:Y:S05]  /*0690*/  BSYNC.RECONVERGENT B0 ;  /* 0x0000000000007941 */ /* 0x000fea0003800200 */
.L_x_8:
[----:B------:R-:W-:Y:S04]  /*06a0*/  BSSY.RECONVERGENT B0, `(.L_x_10) ;  /* 0x000000a000007945 */ /* 0x000fe80003800200 */
[----:B------:R-:W-:Y:S05]  /*06b0*/  @P3 BRA `(.L_x_11) ;  /* 0x0000000000203947 */ /* 0x000fea0003800000 */
[----:B-12---:R-:W1:Y:S01]  /*06c0*/  LDS R2, [UR8+0x1c] ;  /* 0x00001c08ff027984 */ /* 0x006e620008000800 */
[----:B------:R-:W2:Y:S03]  /*06d0*/  LDC.64 R8, c[0x0][0x3a8] ;  /* 0x0000ea00ff087b82 */ /* 0x000ea60000000a00 */
[----:B------:R3:W-:Y:S01]  /*06e0*/  STS [UR8+0x24], R6 ;  /* 0x00002406ff007988 */ /* 0x0007e20008000808 */
[--C-:B--2---:R-:W-:Y:S02]  /*06f0*/  SHF.R.U32.HI R7, RZ, 0x4, R9.reuse ;  /* 0x00000004ff077819 */ /* 0x104fe40000011609 */
[----:B------:R-:W-:-:S05]  /*0700*/  SHF.R.U64 R3, R8, 0x4, R9 ;  /* 0x0000000408037819 */ /* 0x000fca0000001209 */
[----:B------:R3:W-:Y:S01]  /*0710*/  STS [UR8+0xc], R3 ;  /* 0x00000c03ff007988 */ /* 0x0007e20008000808 */
[----:B-1----:R-:W-:-:S05]  /*0720*/  LOP3.LUT R2, R2, 0xf, R7, 0xb8, !PT ;  /* 0x0000000f02027812 */ /* 0x002fca00078eb807 */
[----:B------:R3:W-:Y:S02]  /*0730*/  STS [UR8+0x1c], R2 ;  /* 0x00001c02ff007988 */ /* 0x0007e40008000808 */
.L_x_11:
[----:B------:R-:W-:Y:S05]  /*0740*/  BSYNC.RECONVERGENT B0 ;  /* 0x0000000000007941 */ /* 0x000fea0003800200 */
.L_x_10:
[----:B------:R-:W-:Y:S04]  /*0750*/  BSSY.RECONVERGENT B1, `(.L_x_12) ;  /* 0x000001d000017945 */ /* 0x000fe80003800200 */
[----:B------:R-:W-:Y:S04]  /*0760*/  BSSY.RELIABLE B0, `(.L_x_13) ;  /* 0x0000018000007945 */ /* 0x000fe80003800100 */
[----:B------:R-:W-:Y:S05]  /*0770*/  @P3 BRA `(.L_x_14) ;  /* 0x00000000001c3947 */ /* 0x000fea0003800000 */
[----:B-123--:R-:W1:Y:S02]  /*0780*/  LDS R2, [UR8+0x34] ;  /* 0x00003408ff027984 */ /* 0x00ee640008000800 */
[----:B-1----:R-:W-:-:S05]  /*0790*/  LOP3.LUT R2, R2, 0x7, RZ, 0xb8, !PT ;  /* 0x0000000702027812 */ /* 0x002fca00078eb8ff */
[----:B------:R1:W-:Y:S01]  /*07a0*/  STS [UR8+0x34], R2 ;  /* 0x00003402ff007988 */ /* 0x0003e20008000808 */
[----:B------:R-:W-:Y:S05]  /*07b0*/  @P3 BRA `(.L_x_15) ;  /* 0x00000000001c3947 */ /* 0x000fea0003800000 */
[----:B-1----:R-:W1:Y:S02]  /*07c0*/  LDS R2, [UR8+0x34] ;  /* 0x00003408ff027984 */ /* 0x002e640008000800 */
[----:B-1----:R-:W-:-:S05]  /*07d0*/  LOP3.LUT R2, R2, 0x38, RZ, 0xb8, !PT ;  /* 0x0000003802027812 */ /* 0x002fca00078eb8ff */
[----:B------:R4:W-:Y:S02]  /*07e0*/  STS [UR8+0x34], R2 ;  /* 0x00003402ff007988 */ /* 0x0009e40008000808 */
.L_x_14:
[----:B------:R-:W-:Y:S05]  /*07f0*/  @P3 BRA `(.L_x_16) ;  /* 0x00000000001c3947 */ /* 0x000fea0003800000 */
[----:B-1234-:R-:W1:Y:S02]  /*0800*/  LDS R2, [UR8+0x8] ;  /* 0x00000808ff027984 */ /* 0x01ee640008000800 */
[----:B-1----:R-:W-:-:S05]  /*0810*/  LOP3.LUT R2, R2, 0x780, RZ, 0xb8, !PT ;  /* 0x0000078002027812 */ /* 0x002fca00078eb8ff */
[----:B------:R2:W-:Y:S02]  /*0820*/  STS [UR8+0x8], R2 ;  /* 0x00000802ff007988 */ /* 0x0005e40008000808 */
.L_x_15:
[----:B------:R-:W-:Y:S05]  /*0830*/  @P3 BRA `(.L_x_17) ;  /* 0x0000000000283947 */ /* 0x000fea0003800000 */
[----:B-12---:R-:W1:Y:S02]  /*0840*/  LDS R2, [UR8+0x8] ;  /* 0x00000808ff027984 */ /* 0x006e640008000800 */
[----:B-1----:R-:W-:-:S05]  /*0850*/  LOP3.LUT R2, R2, 0x1800, RZ, 0xb8, !PT ;  /* 0x0000180002027812 */ /* 0x002fca00078eb8ff */
[----:B------:R5:W-:Y:S02]  /*0860*/  STS [UR8+0x8], R2 ;  /* 0x00000802ff007988 */ /* 0x000be40008000808 */
.L_x_16:
[----:B------:R-:W-:Y:S05]  /*0870*/  @P3 BREAK.RELIABLE B0 ;  /* 0x0000000000003942 */ /* 0x000fea0003800100 */
[----:B------:R-:W-:Y:S05]  /*0880*/  @P3 BRA `(.L_x_18) ;  /* 0x0000000000243947 */ /* 0x000fea0003800000 */
[----:B-1-3--:R-:W1:Y:S01]  /*0890*/  LDS R3, [UR8+0x8] ;  /* 0x00000808ff037984 */ /* 0x00ae620008000800 */
[----:B--2-45:R-:W-:-:S05]  /*08a0*/  IMAD.MOV.U32 R2, RZ, RZ, 0x6000 ;  /* 0x00006000ff027424 */ /* 0x034fca00078e00ff */
[----:B-1----:R-:W-:-:S04]  /*08b0*/  LOP3.LUT R2, R3, 0x4000, R2, 0xd8, !PT ;  /* 0x0000400003027812 */ /* 0x002fc800078ed802 */
[----:B------:R-:W-:-:S05]  /*08c0*/  LOP3.LUT R2, R2, 0x400000, RZ, 0xb8, !PT ;  /* 0x0040000002027812 */ /* 0x000fca00078eb8ff */
[----:B------:R3:W-:Y:S02]  /*08d0*/  STS [UR8+0x8], R2 ;  /* 0x00000802ff007988 */ /* 0x0007e40008000808 */
.L_x_17:
[----:B------:R-:W-:Y:S05]  /*08e0*/  BSYNC.RELIABLE B0 ;  /* 0x0000000000007941 */ /* 0x000fea0003800100 */
.L_x_13:
[----:B-123--:R-:W1:Y:S02]  /*08f0*/  @!P3 LDS R2, [UR8+0x8] ;  /* 0x00000808ff02b984 */ /* 0x00ee640008000800 */
[----:B-1----:R-:W-:-:S05]  /*0900*/  @!P3 LOP3.LUT R2, R2, 0x8000, RZ, 0xb8, !PT ;  /* 0x000080000202b812 */ /* 0x002fca00078eb8ff */
[----:B------:R1:W-:Y:S02]  /*0910*/  @!P3 STS [UR8+0x8], R2 ;  /* 0x00000802ff00b988 */ /* 0x0003e40008000808 */
.L_x_18:
[----:B------:R-:W-:Y:S05]  /*0920*/  BSYNC.RECONVERGENT B1 ;  /* 0x0000000000017941 */ /* 0x000fea0003800200 */
.L_x_12:
[----:B------:R-:W-:Y:S05]  /*0930*/  WARPSYNC.ALL ;  /* 0x0000000000007948 */ /* 0x000fea0003800000 */
[----:B------:R-:W-:Y:S01]  /*0940*/  NOP ;  /* 0x0000000000007918 */ /* 0x000fe20000000000 */
[----:B------:R-:W1:Y:S02]  /*0950*/  LDC R7, c[0x0][0x39c] ;  /* 0x0000e700ff077b82 */ /* 0x000e640000000800 */
[----:B-1----:R-:W-:Y:S01]  /*0960*/  VIADD R7, R7, 0xffffffff ;  /* 0xffffffff07077836 */ /* 0x002fe20000000000 */
[----:B------:R-:W-:Y:S06]  /*0970*/  @P0 BRA `(.L_x_19) ;  /* 0x0000000000300947 */ /* 0x000fec0003800000 */
[----:B--2345:R-:W1:Y:S01]  /*0980*/  S2R R2, SR_LANEID ;  /* 0x0000000000027919 */ /* 0x03ce620000000000 */
[----:B------:R-:W-:Y:S05]  /*0990*/  WARPSYNC.ALL ;  /* 0x0000000000007948 */ /* 0x000fea0003800000 */
[----:B------:R-:W-:Y:S01]  /*09a0*/  NOP ;  /* 0x0000000000007918 */ /* 0x000fe20000000000 */
[----:B-1----:R-:W-:-:S05]  /*09b0*/  IMAD.SHL.U32 R8, R2, 0x4, RZ ;  /* 0x0000000402087824 */ /* 0x002fca00078e00ff */
[----:B------:R-:W1:Y:S01]  /*09c0*/  LDS R9, [R8+UR8] ;  /* 0x0000000808097984 */ /* 0x000e620008000800 */
[----:B------:R-:W-:-:S05]  /*09d0*/  IADD3 R2, P1, PT, R8, UR12, RZ ;  /* 0x0000000c08027c10 */ /* 0x000fca000ff3e0ff */
[----:B------:R-:W-:-:S05]  /*09e0*/  IMAD.X R3, RZ, RZ, UR13, P1 ;  /* 0x0000000dff037e24 */ /* 0x000fca00088e06ff */
[----:B-1----:R1:W2:Y:S01]  /*09f0*/  ATOMG.E.EXCH.STRONG.GPU PT, RZ, [R2], R9 ;  /* 0x0000000902ff73a8 */ /* 0x0022a200041ee100 */
[----:B------:R-:W-:-:S04]  /*0a00*/  DEPBAR {5,4,3,2,1,0} ;  /* 0x0000003f0000791a */ /* 0x000fc80000000000 */
[----:B------:R-:W3:Y:S02]  /*0a10*/  CCTL.E.C.LDCU.IV.DEEP [UR12] ;  /* 0x000000000c007540 */ /* 0x000ee40009c08000 */
[----:B---3--:R1:W-:Y:S01]  /*0a20*/  UTMACCTL.IV [UR12] ;  /* 0x000000000c0079b9 */ /* 0x0083e20008000000 */
[----:B------:R-:W-:Y:S01]  /*0a30*/  NOP ;  /* 0x0000000000007918 */ /* 0x000fe20000000000 */
.L_x_19:
[----:B------:R-:W-:Y:S05]  /*0a40*/  @P0 BRA `(.L_x_20) ;  /* 0x00000000000c0947 */ /* 0x000fea0003800000 */
[----:B------:R0:W-:Y:S01]  /*0a50*/  UTMACMDFLUSH ;  /* 0x00000000000079b7 */ /* 0x0001e20000000000 */
[----:B------:R-:W-:Y:S05]  /*0a60*/  @P0 BRA `(.L_x_20) ;  /* 0x0000000000040947 */ /* 0x000fea0003800000 */
[----:B------:R-:W-:-:S04]  /*0a70*/  DEPBAR.LE SB0, 0x0 ;  /* 0x000080000000791a */ /* 0x000fc80000000000 */
.L_x_20:
[----:B------:R-:W-:Y:S05]  /*0a80*/  WARPSYNC.ALL ;  /* 0x0000000000007948 */ /* 0x000fea0003800000 */
[----:B------:R-:W-:Y:S01]  /*0a90*/  NOP ;  /* 0x0000000000007918 */ /* 0x000fe20000000000 */
[----:B--2---:R-:W-:Y:S06]  /*0aa0*/  BAR.SYNC.DEFER_BLOCKING 0x0 ;  /* 0x0000000000007b1d */ /* 0x004fec0000010000 */
[----:B------:R-:W-:Y:S02]  /*0ab0*/  BSSY.RECONVERGENT B1, `(.L_x_21) ;  /* 0x000000b000017945 */ /* 0x000fe40003800200 */
[----:B------:R-:W-:Y:S06]  /*0ac0*/  BAR.SYNC.DEFER_BLOCKING 0x0 ;  /* 0x0000000000007b1d */ /* 0x000fec0000010000 */
[----:B------:R2:W-:Y:S01]  /*0ad0*/  @!P0 STS [R4], RZ ;  /* 0x000000ff04008388 */ /* 0x0005e20000000800 */
[----:B------:R-:W-:Y:S01]  /*0ae0*/  NOP ;  /* 0x0000000000007918 */ /* 0x000fe20000000000 */
[----:B------:R-:W-:Y:S05]  /*0af0*/  @P3 BRA `(.L_x_22) ;  /* 0x0000000000183947 */ /* 0x000fea0003800000 */
[----:B-1-345:R-:W1:Y:S01]  /*0b00*/  LDS R2, [UR8+0x8] ;  /* 0x00000808ff027984 */ /* 0x03ae620008000800 */
[----:B------:R-:W3:Y:S01]  /*0b10*/  LDC.64 R8, c[0x0][0x388] ;  /* 0x0000e200ff087b82 */ /* 0x000ee20000000a00 */
[----:B------:R-:W-:Y:S02]  /*0b20*/  IMAD.MOV.U32 R3, RZ, RZ, 0x70 ;  /* 0x00000070ff037424 */ /* 0x000fe400078e00ff */
[----:B---3--:R3:W-:Y:S03]  /*0b30*/  STS.64 [UR8], R8 ;  /* 0x00000008ff007988 */ /* 0x0087e60008000a08 */
[----:B-1----:R-:W-:-:S05]  /*0b40*/  LOP3.LUT R2, R2, 0x10, R3, 0xd8, !PT ;  /* 0x0000001002027812 */ /* 0x002fca00078ed803 */
[----:B------:R3:W-:Y:S02]  /*0b50*/  STS [UR8+0x8], R2 ;  /* 0x00000802ff007988 */ /* 0x0007e40008000808 */
.L_x_22:
[----:B-1----:R-:W-:Y:S05]  /*0b60*/  BSYNC.RECONVERGENT B1 ;  /* 0x0000000000017941 */ /* 0x002fea0003800200 */
.L_x_21:
[----:B------:R-:W-:Y:S04]  /*0b70*/  BSSY.RECONVERGENT B1, `(.L_x_23) ;  /* 0x000000a000017945 */ /* 0x000fe80003800200 */
[----:B------:R-:W-:Y:S05]  /*0b80*/  @P3 BRA `(.L_x_24) ;  /* 0x0000000000203947 */ /* 0x000fea0003800000 */
[----:B---345:R-:W1:Y:S01]  /*0b90*/  LDS R2, [UR8+0x34] ;  /* 0x00003408ff027984 */ /* 0x038e620008000800 */
[----:B------:R-:W-:Y:S02]  /*0ba0*/  IMAD.MOV.U32 R3, RZ, RZ, 0x7f000000 ;  /* 0x7f000000ff037424 */ /* 0x000fe400078e00ff */
[----:B------:R-:W-:Y:S01]  /*0bb0*/  @!P3 IMAD.MOV.U32 R8, RZ, RZ, 0x3f ;  /* 0x0000003fff08b424 */ /* 0x000fe200078e00ff */
[----:B------:R-:W3:Y:S02]  /*0bc0*/  @!P3 LDS R9, [UR8+0x38] ;  /* 0x00003808ff09b984 */ /* 0x000ee40008000800 */
[----:B-1----:R-:W-:Y:S02]  /*0bd0*/  LOP3.LUT R2, R2, 0xff000000, R3, 0xb8, !PT ;  /* 0xff00000002027812 */ /* 0x002fe400078eb803 */
[----:B---3--:R-:W-:-:S03]  /*0be0*/  @!P3 LOP3.LUT R3, R9, 0xff, R8, 0xb8, !PT ;  /* 0x000000ff0903b812 */ /* 0x008fc600078eb808 */
[----:B------:R1:W-:Y:S04]  /*0bf0*/  STS [UR8+0x34], R2 ;  /* 0x00003402ff007988 */ /* 0x0003e80008000808 */
[----:B------:R1:W-:Y:S02]  /*0c00*/  @!P3 STS [UR8+0x38], R3 ;  /* 0x00003803ff00b988 */ /* 0x0003e40008000808 */
.L_x_24:
[----:B------:R-:W-:Y:S05]  /*0c10*/  BSYNC.RECONVERGENT B1 ;  /* 0x0000000000017941 */ /* 0x000fea0003800200 */
.L_x_23:
[----:B------:R-:W-:Y:S04]  /*0c20*/  BSSY.RECONVERGENT B1, `(.L_x_25) ;  /* 0x0000004000017945 */ /* 0x000fe80003800200 */
[----:B------:R-:W-:Y:S05]  /*0c30*/  @P3 BRA `(.L_x_26) ;  /* 0x0000000000083947 */ /* 0x000fea0003800000 */
[----:B------:R1:W-:Y:S04]  /*0c40*/  STS [UR8+0x24], R5 ;  /* 0x00002405ff007988 */ /* 0x0003e80008000808 */
[----:B------:R1:W-:Y:S02]  /*0c50*/  STS [UR8+0x20], R7 ;  /* 0x00002007ff007988 */ /* 0x0003e40008000808 */
.L_x_26:
[----:B------:R-:W-:Y:S05]  /*0c60*/  BSYNC.RECONVERGENT B1 ;  /* 0x0000000000017941 */ /* 0x000fea0003800200 */
.L_x_25:
[----:B------:R-:W-:Y:S04]  /*0c70*/  BSSY.RECONVERGENT B2, `(.L_x_27) ;  /* 0x0000025000027945 */ /* 0x000fe80003800200 */
[----:B------:R-:W-:Y:S04]  /*0c80*/  BSSY.RELIABLE B1, `(.L_x_28) ;  /* 0x0000020000017945 */ /* 0x000fe80003800100 */
[----:B------:R-:W-:Y:S05]  /*0c90*/  @P3 BRA `(.L_x_29) ;  /* 0x00000000002c3947 */ /* 0x000fea0003800000 */
[----:B-1-345:R-:W1:Y:S01]  /*0ca0*/  LDS R2, [UR8+0x1c] ;  /* 0x00001c08ff027984 */ /* 0x03ae620008000800 */
[----:B------:R-:W3:Y:S02]  /*0cb0*/  LDC.64 R8, c[0x0][0x3b0] ;  /* 0x0000ec00ff087b82 */ /* 0x000ee40000000a00 */
[--C-:B---3--:R-:W-:Y:S02]  /*0cc0*/  SHF.R.U32.HI R5, RZ, 0x4, R9.reuse ;  /* 0x00000004ff057819 */ /* 0x108fe40000011609 */
[----:B------:R-:W-:-:S05]  /*0cd0*/  SHF.R.U64 R3, R8, 0x4, R9 ;  /* 0x0000000408037819 */ /* 0x000fca0000001209 */
[----:B------:R3:W-:Y:S01]  /*0ce0*/  STS [UR8+0xc], R3 ;  /* 0x00000c03ff007988 */ /* 0x0007e20008000808 */
[----:B-1----:R-:W-:-:S05]  /*0cf0*/  LOP3.LUT R2, R2, 0xf, R5, 0xb8, !PT ;  /* 0x0000000f02027812 */ /* 0x002fca00078eb805 */
[----:B------:R3:W-:Y:S01]  /*0d00*/  STS [UR8+0x1c], R2 ;  /* 0x00001c02ff007988 */ /* 0x0007e20008000808 */
[----:B------:R-:W-:Y:S05]  /*0d10*/  @P3 BRA `(.L_x_30) ;  /* 0x00000000001c3947 */ /* 0x000fea0003800000 */
[----:B---3--:R-:W1:Y:S02]  /*0d20*/  LDS R2, [UR8+0x34] ;  /* 0x00003408ff027984 */ /* 0x008e640008000800 */
[----:B-1----:R-:W-:-:S05]  /*0d30*/  LOP3.LUT R2, R2, 0x7, RZ, 0xb8, !PT ;  /* 0x0000000702027812 */ /* 0x002fca00078eb8ff */
[----:B------:R1:W-:Y:S02]  /*0d40*/  STS [UR8+0x34], R2 ;  /* 0x00003402ff007988 */ /* 0x0003e40008000808 */
.L_x_29:
[----:B------:R-:W-:Y:S05]  /*0d50*/  @P3 BRA `(.L_x_31) ;  /* 0x00000000001c3947 */ /* 0x000fea0003800000 */
[----:B-1-345:R-:W1:Y:S02]  /*0d60*/  LDS R2, [UR8+0x34] ;  /* 0x00003408ff027984 */ /* 0x03ae640008000800 */
[----:B-1----:R-:W-:-:S05]  /*0d70*/  LOP3.LUT R2, R2, 0x38, RZ, 0xb8, !PT ;  /* 0x0000003802027812 */ /* 0x002fca00078eb8ff */
[----:B------:R1:W-:Y:S02]  /*0d80*/  STS [UR8+0x34], R2 ;  /* 0x00003402ff007988 */ /* 0x0003e40008000808 */
.L_x_30:
[----:B------:R-:W-:Y:S05]  /*0d90*/  @P3 BRA `(.L_x_32) ;  /* 0x00000000001c3947 */ /* 0x000fea0003800000 */
[----:B-1-3--:R-:W1:Y:S02]  /*0da0*/  LDS R2, [UR8+0x8] ;  /* 0x00000808ff027984 */ /* 0x00ae640008000800 */
[----:B-1----:R-:W-:-:S05]  /*0db0*/  LOP3.LUT R2, R2, 0x780, RZ, 0xb8, !PT ;  /* 0x0000078002027812 */ /* 0x002fca00078eb8ff */
[----:B------:R1:W-:Y:S02]  /*0dc0*/  STS [UR8+0x8], R2 ;  /* 0x00000802ff007988 */ /* 0x0003e40008000808 */
.L_x_31:
[----:B------:R-:W-:Y:S05]  /*0dd0*/  @P3 BRA `(.L_x_33) ;  /* 0x0000000000283947 */ /* 0x000fea0003800000 */
[----:B-1-345:R-:W1:Y:S02]  /*0de0*/  LDS R2, [UR8+0x8] ;  /* 0x00000808ff027984 */ /* 0x03ae640008000800 */
[----:B-1----:R-:W-:-:S05]  /*0df0*/  LOP3.LUT R2, R2, 0x1800, RZ, 0xb8, !PT ;  /* 0x0000180002027812 */ /* 0x002fca00078eb8ff */
[----:B------:R4:W-:Y:S02]  /*0e00*/  STS [UR8+0x8], R2 ;  /* 0x00000802ff007988 */ /* 0x0009e40008000808 */
.L_x_32:
[----:B------:R-:W-:Y:S05]  /*0e10*/  @P3 BREAK.RELIABLE B1 ;  /* 0x0000000000013942 */ /* 0x000fea0003800100 */
[----:B------:R-:W-:Y:S05]  /*0e20*/  @P3 BRA `(.L_x_34) ;  /* 0x0000000000243947 */ /* 0x000fea0003800000 */
[----:B-1-34-:R-:W1:Y:S01]  /*0e30*/  LDS R2, [UR8+0x8] ;  /* 0x00000808ff027984 */ /* 0x01ae620008000800 */
[----:B------:R-:W-:-:S05]  /*0e40*/  IMAD.MOV.U32 R3, RZ, RZ, 0x6000 ;  /* 0x00006000ff037424 */ /* 0x000fca00078e00ff */
[----:B-1----:R-:W-:-:S04]  /*0e50*/  LOP3.LUT R2, R2, 0x6000, R3, 0xd8, !PT ;  /* 0x0000600002027812 */ /* 0x002fc800078ed803 */
[----:B------:R-:W-:-:S05]  /*0e60*/  LOP3.LUT R2, R2, 0x400000, RZ, 0xb8, !PT ;  /* 0x0040000002027812 */ /* 0x000fca00078eb8ff */
[----:B------:R1:W-:Y:S02]  /*0e70*/  STS [UR8+0x8], R2 ;  /* 0x00000802ff007988 */ /* 0x0003e40008000808 */
.L_x_33:
[----:B------:R-:W-:Y:S05]  /*0e80*/  BSYNC.RELIABLE B1 ;  /* 0x0000000000017941 */ /* 0x000fea0003800100 */
.L_x_28:
[----:B-1-345:R-:W1:Y:S02]  /*0e90*/  @!P3 LDS R2, [UR8+0x8] ;  /* 0x00000808ff02b984 */ /* 0x03ae640008000800 */
[----:B-1----:R-:W-:-:S05]  /*0ea0*/  @!P3 LOP3.LUT R2, R2, 0x8000, RZ, 0xb8, !PT ;  /* 0x000080000202b812 */ /* 0x002fca00078eb8ff */
[----:B------:R5:W-:Y:S02]  /*0eb0*/  @!P3 STS [UR8+0x8], R2 ;  /* 0x00000802ff00b988 */ /* 0x000be40008000808 */
.L_x_34:
[----:B------:R-:W-:Y:S05]  /*0ec0*/  BSYNC.RECONVERGENT B2 ;  /* 0x0000000000027941 */ /* 0x000fea0003800200 */
.L_x_27:
[----:B------:R-:W-:Y:S05]  /*0ed0*/  WARPSYNC.ALL ;  /* 0x0000000000007948 */ /* 0x000fea0003800000 */
[----:B------:R-:W-:Y:S01]  /*0ee0*/  NOP ;  /* 0x0000000000007918 */ /* 0x000fe20000000000 */
[----:B------:R-:W-:-:S04]  /*0ef0*/  UIADD3 UR5, UPT, UPT, UR4, 0x80, URZ ;  /* 0x0000008004057890 */ /* 0x000fc8000fffe0ff */
[----:B------:R-:W-:-:S04]  /*0f00*/  UIADD3 UR14, UP0, UPT, UR5, UR16, URZ ;  /* 0x00000010050e7290 */ /* 0x000fc8000ff1e0ff */
[----:B------:R-:W-:Y:S01]  /*0f10*/  ULEA.HI.X.SX32 UR15, UR5, UR17, 0x1, UP0 ;  /* 0x00000011050f7291 */ /* 0x000fe200080f0eff */
[----:B------:R-:W-:Y:S11]  /*0f20*/  @P0 BRA `(.L_x_35) ;  /* 0x0000000000300947 */ /* 0x000ff60003800000 */
[----:B-1-345:R-:W1:Y:S01]  /*0f30*/  S2R R2, SR_LANEID ;  /* 0x0000000000027919 */ /* 0x03ae620000000000 */
[----:B------:R-:W-:Y:S05]  /*0f40*/  WARPSYNC.ALL ;  /* 0x0000000000007948 */ /* 0x000fea0003800000 */
[----:B------:R-:W-:Y:S01]  /*0f50*/  NOP ;  /* 0x0000000000007918 */ /* 0x000fe20000000000 */
[----:B-1----:R-:W-:-:S05]  /*0f60*/  IMAD.SHL.U32 R8, R2, 0x4, RZ ;  /* 0x0000000402087824 */ /* 0x002fca00078e00ff */
[----:B------:R-:W1:Y:S01]  /*0f70*/  LDS R5, [R8+UR8] ;  /* 0x0000000808057984 */ /* 0x000e620008000800 */
[----:B------:R-:W-:-:S05]  /*0f80*/  IADD3 R2, P1, PT, R8, UR14, RZ ;  /* 0x0000000e08027c10 */ /* 0x000fca000ff3e0ff */
[----:B------:R-:W-:-:S05]  /*0f90*/  IMAD.X R3, RZ, RZ, UR15, P1 ;  /* 0x0000000fff037e24 */ /* 0x000fca00088e06ff */
[----:B-1----:R1:W3:Y:S01]  /*0fa0*/  ATOMG.E.EXCH.STRONG.GPU PT, RZ, [R2], R5 ;  /* 0x0000000502ff73a8 */ /* 0x0022e200041ee100 */
[----:B------:R-:W-:-:S04]  /*0fb0*/  DEPBAR {5,4,3,2,1,0} ;  /* 0x0000003f0000791a */ /* 0x000fc80000000000 */
[----:B------:R-:W4:Y:S02]  /*0fc0*/  CCTL.E.C.LDCU.IV.DEEP [UR14] ;  /* 0x000000000e007540 */ /* 0x000f240009c08000 */
[----:B----4-:R1:W-:Y:S01]  /*0fd0*/  UTMACCTL.IV [UR14] ;  /* 0x000000000e0079b9 */ /* 0x0103e20008000000 */
[----:B------:R-:W-:Y:S01]  /*0fe0*/  NOP ;  /* 0x0000000000007918 */ /* 0x000fe20000000000 */
.L_x_35:
[----:B------:R-:W-:Y:S05]  /*0ff0*/  @P0 BRA `(.L_x_36) ;  /* 0x00000000000c0947 */ /* 0x000fea0003800000 */
[----:B------:R0:W-:Y:S01]  /*1000*/  UTMACMDFLUSH ;  /* 0x00000000000079b7 */ /* 0x0001e20000000000 */
[----:B------:R-:W-:Y:S05]  /*1010*/  @P0 BRA `(.L_x_36) ;  /* 0x0000000000040947 */ /* 0x000fea0003800000 */
[----:B------:R-:W-:-:S04]  /*1020*/  DEPBAR.LE SB0, 0x0 ;  /* 0x000080000000791a */ /* 0x000fc80000000000 */
.L_x_36:
[----:B------:R-:W-:Y:S05]  /*1030*/  WARPSYNC.ALL ;  /* 0x0000000000007948 */ /* 0x000fea0003800000 */
[----:B------:R-:W-:Y:S01]  /*1040*/  NOP ;  /* 0x0000000000007918 */ /* 0x000fe20000000000 */
[----:B---3--:R-:W-:Y:S06]  /*1050*/  BAR.SYNC.DEFER_BLOCKING 0x0 ;  /* 0x0000000000007b1d */ /* 0x008fec0000010000 */
[----:B------:R-:W-:Y:S02]  /*1060*/  BSSY.RECONVERGENT B2, `(.L_x_37) ;  /* 0x000000b000027945 */ /* 0x000fe40003800200 */
[----:B------:R-:W-:Y:S06]  /*1070*/  BAR.SYNC.DEFER_BLOCKING 0x0 ;  /* 0x0000000000007b1d */ /* 0x000fec0000010000 */
[----:B------:R3:W-:Y:S01]  /*1080*/  @!P0 STS [R4], RZ ;  /* 0x000000ff04008388 */ /* 0x0007e20000000800 */
[----:B------:R-:W-:Y:S01]  /*1090*/  NOP ;  /* 0x0000000000007918 */ /* 0x000fe20000000000 */
[----:B------:R-:W-:Y:S05]  /*10a0*/  @P3 BRA `(.L_x_38) ;  /* 0x0000000000183947 */ /* 0x000fea0003800000 */
[----:B-1--45:R-:W1:Y:S01]  /*10b0*/  LDS R2, [UR8+0x8] ;  /* 0x00000808ff027984 */ /* 0x032e620008000800 */
[----:B--23--:R-:W2:Y:S01]  /*10c0*/  LDC.64 R4, c[0x0][0x390] ;  /* 0x0000e400ff047b82 */ /* 0x00cea20000000a00 */
[----:B------:R-:W-:Y:S02]  /*10d0*/  IMAD.MOV.U32 R3, RZ, RZ, 0x70 ;  /* 0x00000070ff037424 */ /* 0x000fe400078e00ff */
[----:B--2---:R2:W-:Y:S03]  /*10e0*/  STS.64 [UR8], R4 ;  /* 0x00000004ff007988 */ /* 0x0045e60008000a08 */
[----:B-1----:R-:W-:-:S05]  /*10f0*/  LOP3.LUT R2, R2, 0x10, R3, 0xd8, !PT ;  /* 0x0000001002027812 */ /* 0x002fca00078ed803 */
[----:B------:R2:W-:Y:S02]  /*1100*/  STS [UR8+0x8], R2 ;  /* 0x00000802ff007988 */ /* 0x0005e40008000808 */
.L_x_38:
[----:B-1----:R-:W-:Y:S05]  /*1110*/  BSYNC.RECONVERGENT B2 ;  /* 0x0000000000027941 */ /* 0x002fea0003800200 */
.L_x_37:
[----:B------:R-:W-:Y:S04]  /*1120*/  BSSY.RECONVERGENT B3, `(.L_x_39) ;  /* 0x0000033000037945 */ /* 0x000fe80003800200 */
[----:B------:R-:W-:Y:S04]  /*1130*/  BSSY.RELIABLE B2, `(.L_x_40) ;  /* 0x000002e000027945 */ /* 0x000fe80003800100 */
[----:B------:R-:W-:Y:S05]  /*1140*/  @P3 BRA `(.L_x_41) ;  /* 0x0000000000243947 */ /* 0x000fea0003800000 */
[----:B--2-45:R-:W1:Y:S01]  /*1150*/  LDS R2, [UR8+0x34] ;  /* 0x00003408ff027984 */ /* 0x034e620008000800 */
[----:B------:R-:W-:-:S05]  /*1160*/  IMAD.MOV.U32 R3, RZ, RZ, 0x7f000000 ;  /* 0x7f000000ff037424 */ /* 0x000fca00078e00ff */
[----:B-1----:R-:W-:-:S05]  /*1170*/  LOP3.LUT R2, R2, 0xff000000, R3, 0xb8, !PT ;  /* 0xff00000002027812 */ /* 0x002fca00078eb803 */
[----:B------:R1:W-:Y:S01]  /*1180*/  STS [UR8+0x34], R2 ;  /* 0x00003402ff007988 */ /* 0x0003e20008000808 */
[----:B------:R-:W-:Y:S05]  /*1190*/  @P3 BRA `(.L_x_42) ;  /* 0x0000000000183947 */ /* 0x000fea0003800000 */
[----:B-1----:R-:W1:Y:S01]  /*11a0*/  LDS R2, [UR8+0x38] ;  /* 0x00003808ff027984 */ /* 0x002e620008000800 */
[----:B------:R-:W-:-:S05]  /*11b0*/  IMAD.MOV.U32 R3, RZ, RZ, 0x7f ;  /* 0x0000007fff037424 */ /* 0x000fca00078e00ff */
[----:B-1----:R-:W-:-:S05]  /*11c0*/  LOP3.LUT R2, R2, 0xff, R3, 0xb8, !PT ;  /* 0x000000ff02027812 */ /* 0x002fca00078eb803 */
[----:B------:R1:W-:Y:S02]  /*11d0*/  STS [UR8+0x38], R2 ;  /* 0x00003802ff007988 */ /* 0x0003e40008000808 */
.L_x_41:
[----:B------:R-:W-:Y:S05]  /*11e0*/  @P3 BRA `(.L_x_43) ;  /* 0x00000000000c3947 */ /* 0x000fea0003800000 */
[----:B------:R1:W-:Y:S02]  /*11f0*/  STS [UR8+0x20], R7 ;  /* 0x00002007ff007988 */ /* 0x0003e40008000808 */
.L_x_42:
[----:B------:R-:W-:Y:S05]  /*1200*/  @P3 BRA `(.L_x_44) ;  /* 0x0000000000243947 */ /* 0x000fea0003800000 */
[----:B------:R1:W-:Y:S02]  /*1210*/  STS [UR8+0x24], R6 ;  /* 0x00002406ff007988 */ /* 0x0003e40008000808 */
.L_x_43:
[----:B------:R-:W-:Y:S05]  /*1220*/  @P3 BRA `(.L_x_45) ;  /* 0x00000000002c3947 */ /* 0x000fea0003800000 */
[----:B-12-45:R-:W1:Y:S01]  /*1230*/  LDS R2, [UR8+0x1c] ;  /* 0x00001c08ff027984 */ /* 0x036e620008000800 */
[----:B------:R-:W2:Y:S02]  /*1240*/  LDC.64 R6, c[0x0][0x3b8] ;  /* 0x0000ee00ff067b82 */ /* 0x000ea40000000a00 */
[--C-:B--2---:R-:W-:Y:S02]  /*1250*/  SHF.R.U32.HI R5, RZ, 0x4, R7.reuse ;  /* 0x00000004ff057819 */ /* 0x104fe40000011607 */
[----:B------:R-:W-:-:S05]  /*1260*/  SHF.R.U64 R3, R6, 0x4, R7 ;  /* 0x0000000406037819 */ /* 0x000fca0000001207 */
[----:B------:R2:W-:Y:S01]  /*1270*/  STS [UR8+0xc], R3 ;  /* 0x00000c03ff007988 */ /* 0x0005e20008000808 */
[----:B-1----:R-:W-:-:S05]  /*1280*/  LOP3.LUT R2, R2, 0xf, R5, 0xb8, !PT ;  /* 0x0000000f02027812 */ /* 0x002fca00078eb805 */
[----:B------:R2:W-:Y:S02]  /*1290*/  STS [UR8+0x1c], R2 ;  /* 0x00001c02ff007988 */ /* 0x0005e40008000808 */
.L_x_44:
[----:B------:R-:W-:Y:S05]  /*12a0*/  @P3 BRA `(.L_x_46) ;  /* 0x00000000001c3947 */ /* 0x000fea0003800000 */
[----:B-12-45:R-:W1:Y:S02]  /*12b0*/  LDS R2, [UR8+0x34] ;  /* 0x00003408ff027984 */ /* 0x036e640008000800 */
[----:B-1----:R-:W-:-:S05]  /*12c0*/  LOP3.LUT R2, R2, 0x7, RZ, 0xb8, !PT ;  /* 0x0000000702027812 */ /* 0x002fca00078eb8ff */
[----:B------:R1:W-:Y:S02]  /*12d0*/  STS [UR8+0x34], R2 ;  /* 0x00003402ff007988 */ /* 0x0003e40008000808 */
.L_x_45:
[----:B------:R-:W-:Y:S05]  /*12e0*/  @P3 BRA `(.L_x_47) ;  /* 0x00000000001c3947 */ /* 0x000fea0003800000 */
[----:B-12-45:R-:W1:Y:S02]  /*12f0*/  LDS R2, [UR8+0x34] ;  /* 0x00003408ff027984 */ /* 0x036e640008000800 */
[----:B-1----:R-:W-:-:S05]  /*1300*/  LOP3.LUT R2, R2, 0x38, RZ, 0xb8, !PT ;  /* 0x0000003802027812 */ /* 0x002fca00078eb8ff */
[----:B------:R1:W-:Y:S02]  /*1310*/  STS [UR8+0x34], R2 ;  /* 0x00003402ff007988 */ /* 0x0003e40008000808 */
.L_x_46:
[----:B------:R-:W-:Y:S05]  /*1320*/  @P3 BRA `(.L_x_48) ;  /* 0x00000000001c3947 */ /* 0x000fea0003800000 */
[----:B-12-45:R-:W1:Y:S02]  /*1330*/  LDS R2, [UR8+0x8] ;  /* 0x00000808ff027984 */ /* 0x036e640008000800 */
[----:B-1----:R-:W-:-:S05]  /*1340*/  LOP3.LUT R2, R2, 0x780, RZ, 0xb8, !PT ;  /* 0x0000078002027812 */ /* 0x002fca00078eb8ff */
[----:B------:R1:W-:Y:S02]  /*1350*/  STS [UR8+0x8], R2 ;  /* 0x00000802ff007988 */ /* 0x0003e40008000808 */
.L_x_47:
[----:B------:R-:W-:Y:S05]  /*1360*/  @P3 BRA `(.L_x_49) ;  /* 0x0000000000283947 */ /* 0x000fea0003800000 */
[----:B-12-45:R-:W1:Y:S02]  /*1370*/  LDS R2, [UR8+0x8] ;  /* 0x00000808ff027984 */ /* 0x036e640008000800 */
[----:B-1----:R-:W-:-:S05]  /*1380*/  LOP3.LUT R2, R2, 0x1800, RZ, 0xb8, !PT ;  /* 0x0000180002027812 */ /* 0x002fca00078eb8ff */
[----:B------:R1:W-:Y:S02]  /*1390*/  STS [UR8+0x8], R2 ;  /* 0x00000802ff007988 */ /* 0x0003e40008000808 */
.L_x_48:
[----:B------:R-:W-:Y:S05]  /*13a0*/  @P3 BREAK.RELIABLE B2 ;  /* 0x0000000000023942 */ /* 0x000fea0003800100 */
[----:B------:R-:W-:Y:S05]  /*13b0*/  @P3 BRA `(.L_x_50) ;  /* 0x0000000000243947 */ /* 0x000fea0003800000 */
[----:B-12-45:R-:W1:Y:S01]  /*13c0*/  LDS R2, [UR8+0x8] ;  /* 0x00000808ff027984 */ /* 0x036e620008000800 */
[----:B------:R-:W-:-:S05]  /*13d0*/  IMAD.MOV.U32 R3, RZ, RZ, 0x6000 ;  /* 0x00006000ff037424 */ /* 0x000fca00078e00ff */
[----:B-1----:R-:W-:-:S04]  /*13e0*/  LOP3.LUT R2, R2, 0x6000, R3, 0xd8, !PT ;  /* 0x0000600002027812 */ /* 0x002fc800078ed803 */
[----:B------:R-:W-:-:S05]  /*13f0*/  LOP3.LUT R2, R2, 0x400000, RZ, 0xb8, !PT ;  /* 0x0040000002027812 */ /* 0x000fca00078eb8ff */
[----:B------:R1:W-:Y:S02]  /*1400*/  STS [UR8+0x8], R2 ;  /* 0x00000802ff007988 */ /* 0x0003e40008000808 */
.L_x_49:
[----:B------:R-:W-:Y:S05]  /*1410*/  BSYNC.RELIABLE B2 ;  /* 0x0000000000027941 */ /* 0x000fea0003800100 */
.L_x_40:
[----:B-12-45:R-:W1:Y:S02]  /*1420*/  @!P3 LDS R2, [UR8+0x8] ;  /* 0x00000808ff02b984 */ /* 0x036e640008000800 */
[----:B-1----:R-:W-:-:S05]  /*1430*/  @!P3 LOP3.LUT R2, R2, 0x8000, RZ, 0xb8, !PT ;  /* 0x000080000202b812 */ /* 0x002fca00078eb8ff */
[----:B------:R1:W-:Y:S02]  /*1440*/  @!P3 STS [UR8+0x8], R2 ;  /* 0x00000802ff00b988 */ /* 0x0003e40008000808 */
.L_x_50:
[----:B------:R-:W-:Y:S05]  /*1450*/  BSYNC.RECONVERGENT B3 ;  /* 0x0000000000037941 */ /* 0x000fea0003800200 */
.L_x_39:
        /* <DEDUP_REMOVED lines=9> */
[----:B-1-3--:R-:W-:-:S05]  /*14f0*/  IMAD.SHL.U32 R4, R2, 0x4, RZ ;  /* 0x0000000402047824 */ /* 0x00afca00078e00ff */
[----:B------:R-:W1:Y:S01]  /*1500*/  LDS R5, [R4+UR8] ;  /* 0x0000000804057984 */ /* 0x000e620008000800 */
[----:B------:R-:W-:Y:S01]  /*1510*/  IADD3 R2, P1, PT, R4, UR23, RZ ;  /* 0x0000001704027c10 */ /* 0x000fe2000ff3e0ff */
[----:B------:R-:W-:-:S04]  /*1520*/  UMOV UR4, UR23 ;  /* 0x0000001700047c82 */ /* 0x000fc80008000000 */
[----:B------:R-:W-:Y:S01]  /*1530*/  IMAD.X R3, RZ, RZ, UR28, P1 ;  /* 0x0000001cff037e24 */ /* 0x000fe200088e06ff */
[----:B------:R-:W-:-:S04]  /*1540*/  UMOV UR5, UR28 ;  /* 0x0000001c00057c82 */ /* 0x000fc80008000000 */
[----:B-1----:R1:W2:Y:S01]  /*1550*/  ATOMG.E.EXCH.STRONG.GPU PT, RZ, [R2], R5 ;  /* 0x0000000502ff73a8 */ /* 0x0022a200041ee100 */
[----:B------:R-:W-:-:S04]  /*1560*/  DEPBAR {5,4,3,2,1,0} ;  /* 0x0000003f0000791a */ /* 0x000fc80000000000 */
[----:B------:R-:W3:Y:S02]  /*1570*/  CCTL.E.C.LDCU.IV.DEEP [UR4] ;  /* 0x0000000004007540 */ /* 0x000ee40009c08000 */
[----:B---3--:R1:W-:Y:S01]  /*1580*/  UTMACCTL.IV [UR4] ;  /* 0x00000000040079b9 */ /* 0x0083e20008000000 */
[----:B------:R-:W-:Y:S01]  /*1590*/  NOP ;  /* 0x0000000000007918 */ /* 0x000fe20000000000 */
.L_x_51:
[----:B------:R-:W-:Y:S05]  /*15a0*/  @P0 BRA `(.L_x_52) ;  /* 0x00000000000c0947 */ /* 0x000fea0003800000 */
[----:B------:R0:W-:Y:S01]  /*15b0*/  UTMACMDFLUSH ;  /* 0x00000000000079b7 */ /* 0x0001e20000000000 */
[----:B------:R-:W-:Y:S05]  /*15c0*/  @P0 BRA `(.L_x_52) ;  /* 0x0000000000040947 */ /* 0x000fea0003800000 */
[----:B------:R-:W-:-:S04]  /*15d0*/  DEPBAR.LE SB0, 0x0 ;  /* 0x000080000000791a */ /* 0x000fc80000000000 */
.L_x_52:
[----:B------:R-:W-:Y:S05]  /*15e0*/  WARPSYNC.ALL ;  /* 0x0000000000007948 */ /* 0x000fea0003800000 */
[----:B------:R-:W-:Y:S01]  /*15f0*/  NOP ;  /* 0x0000000000007918 */ /* 0x000fe20000000000 */
[----:B--2---:R-:W-:Y:S01]  /*1600*/  BAR.SYNC.DEFER_BLOCKING 0x0 ;  /* 0x0000000000007b1d */ /* 0x004fe20000010000 */
[----:B------:R-:W-:Y:S01]  /*1610*/  ISETP.GE.AND P0, PT, R10, 0x1, PT ;  /* 0x000000010a00780c */ /* 0x000fe20003f06270 */
[----:B------:R-:W-:Y:S01]  /*1620*/  USHF.L.U32 UR11, UR11, 0x7, URZ ;  /* 0x000000070b0b7899 */ /* 0x000fe200080006ff */
[----:B-1--45:R-:W-:Y:S01]  /*1630*/  SHF.R.U32.HI R2, RZ, 0x5, R0 ;  /* 0x00000005ff027819 */ /* 0x032fe20000011600 */
[----:B------:R-:W-:-:S02]  /*1640*/  USHF.L.U32 UR26, UR26, 0x7, URZ ;  /* 0x000000071a1a7899 */ /* 0x000fc400080006ff */
[----:B------:R-:W-:Y:S01]  /*1650*/  VOTEU.ALL UP0, P3 ;  /* 0x0000000000ff7886 */ /* 0x000fe20001800000 */
[----:B------:R-:W-:Y:S01]  /*1660*/  UMOV UR4, 0x1 ;  /* 0x0000000100047882 */ /* 0x000fe20000000000 */
[----:B------:R-:W-:Y:S01]  /*1670*/  VOTEU.ALL UP1, P3 ;  /* 0x0000000000ff7886 */ /* 0x000fe20001820000 */
[----:B------:R-:W-:Y:S02]  /*1680*/  R2UR UR22, R2 ;  /* 0x00000000021672ca */ /* 0x000fe400000e0000 */
[----:B------:R-:W-:-:S04]  /*1690*/  @!UP0 UIADD3 UR6, UPT, UPT, -UR4, 0x100000, URZ ;  /* 0x0010000004068890 */ /* 0x000fc8000fffe1ff */
[----:B------:R-:W-:Y:S02]  /*16a0*/  @!UP0 USHF.L.U32 UR7, UR6, 0xb, URZ ;  /* 0x0000000b06078899 */ /* 0x000fe400080006ff */
[----:B------:R-:W-:Y:S02]  /*16b0*/  @!UP0 USHF.L.U32 UR6, UR6, 0x1, URZ ;  /* 0x0000000106068899 */ /* 0x000fe400080006ff */
[----:B------:R-:W-:-:S04]  /*16c0*/  @!UP0 UIADD3 UR4, UPT, UPT, -UR4, 0x100000, URZ ;  /* 0x0010000004048890 */ /* 0x000fc8000fffe1ff */
[----:B------:R-:W-:Y:S02]  /*16d0*/  @!UP0 USHF.L.U32 UR5, UR4, 0xb, URZ ;  /* 0x0000000b04058899 */ /* 0x000fe400080006ff */
[----:B------:R-:W-:Y:S01]  /*16e0*/  @!UP0 USHF.L.U32 UR4, UR4, 0x1, URZ ;  /* 0x0000000104048899 */ /* 0x000fe200080006ff */
[----:B------:R-:W-:Y:S01]  /*16f0*/  VOTEU.ALL UP0, P3 ;  /* 0x0000000000ff7886 */ /* 0x000fe20001800000 */
[----:B------:R-:W1:Y:S04]  /*1700*/  FENCE.VIEW.ASYNC.S ;  /* 0x00000000000073c6 */ /* 0x000e680000000000 */
[----:B-1----:R1:W2:Y:S06]  /*1710*/  @!UP0 SYNCS.EXCH.64 URZ, [UR8+0x4000], UR6 ;  /* 0x0040000608ff85b2 */ /* 0x0022ac0008000100 */
[----:B------:R1:W4:Y:S01]  /*1720*/  @!UP1 SYNCS.EXCH.64 URZ, [UR8+0x4010], UR4 ;  /* 0x0040100408ff95b2 */ /* 0x0003220008000100 */
[----:B------:R-:W-:Y:S05]  /*1730*/  @!P0 BRA `(.L_x_53) ;  /* 0x0000000400c08947 */ /* 0x000fea0003800000 */
[----:B--2-4-:R-:W-:Y:S01]  /*1740*/  BAR.SYNC.DEFER_BLOCKING 0x0 ;  /* 0x0000000000007b1d */ /* 0x014fe20000010000 */
[----:B------:R-:W-:Y:S01]  /*1750*/  @!P3 IMAD.MOV.U32 R2, RZ, RZ, 0x4000 ;  /* 0x00004000ff02b424 */ /* 0x000fe200078e00ff */
[----:B------:R-:W-:Y:S02]  /*1760*/  ELECT P1, URZ, PT ;  /* 0x0000000000ff782f */ /* 0x000fe40003820000 */
[----:B------:R-:W-:Y:S02]  /*1770*/  ELECT P0, URZ, PT ;  /* 0x0000000000ff782f */ /* 0x000fe40003800000 */
[C---:B------:R-:W-:Y:S01]  /*1780*/  ISETP.LT.U32.AND P1, PT, R68.reuse, 0x20, P1 ;  /* 0x000000204400780c */ /* 0x040fe20000f21070 */
[----:B------:R-:W-:Y:S01]  /*1790*/  UIADD3 UR24, UPT, UPT, UR8, 0x2000, URZ ;  /* 0x0000200008187890 */ /* 0x000fe2000fffe0ff */
[----:B------:R-:W-:Y:S01]  /*17a0*/  ISETP.LT.U32.AND P0, PT, R68, 0x20, P0 ;  /* 0x000000204400780c */ /* 0x000fe20000701070 */
[----:B-1----:R-:W-:Y:S02]  /*17b0*/  USHF.R.U32.HI UR4, URZ, 0x4, UR8 ;  /* 0x00000004ff047899 */ /* 0x002fe40008011608 */
[----:B------:R-:W-:-:S02]  /*17c0*/  USHF.R.U32.HI UR6, URZ, 0x4, UR24 ;  /* 0x00000004ff067899 */ /* 0x000fc40008011618 */
[----:B------:R-:W-:Y:S02]  /*17d0*/  USGXT.U32 UR4, UR4, 0xe ;  /* 0x0000000e0404789a */ /* 0x000fe40008000000 */
[----:B------:R-:W-:Y:S01]  /*17e0*/  USGXT.U32 UR6, UR6, 0xe ;  /* 0x0000000e0606789a */ /* 0x000fe20008000000 */
[----:B------:R-:W-:Y:S01]  /*17f0*/  UMOV UR20, 0x100 ;  /* 0x0000010000147882 */ /* 0x000fe20000000000 */
[----:B------:R-:W-:Y:S02]  /*1800*/  UMOV UR21, 0x40004040 ;  /* 0x4000404000157882 */ /* 0x000fe40000000000 */
[----:B------:R-:W-:Y:S01]  /*1810*/  VOTEU.ANY UP0, P1 ;  /* 0x0000000000ff7886 */ /* 0x000fe20000800100 */
[----:B------:R-:W-:Y:S01]  /*1820*/  VOTEU.ANY UP2, P1 ;  /* 0x0000000000ff7886 */ /* 0x000fe20000840100 */
[----:B------:R-:W-:Y:S01]  /*1830*/  VOTEU.ANY UP1, P0 ;  /* 0x0000000000ff7886 */ /* 0x000fe20000020100 */
[----:B------:R-:W-:Y:S01]  /*1840*/  VOTEU.ANY UP3, P0 ;  /* 0x0000000000ff7886 */ /* 0x000fe20000060100 */
[----:B------:R-:W-:Y:S01]  /*1850*/  UMOV UR7, URZ ;  /* 0x000000ff00077c82 */ /* 0x000fe20008000000 */
[----:B------:R1:W-:Y:S01]  /*1860*/  @!P3 SYNCS.ARRIVE.TRANS64 RZ, [UR8+0x4000], R2 ;  /* 0x00400002ffffb9a7 */ /* 0x0003e20008000008 */
[----:B------:R2:W-:Y:S06]  /*1870*/  MEMBAR.ALL.CTA ;  /* 0x0000000000007992 */ /* 0x0005ec0000008000 */
[----:B--2---:R-:W2:Y:S01]  /*1880*/  FENCE.VIEW.ASYNC.S ;  /* 0x00000000000073c6 */ /* 0x004ea20000000000 */
[----:B------:R-:W-:Y:S01]  /*1890*/  @UP0 UIADD3 UR9, UPT, UPT, UR8, 0x4000, URZ ;  /* 0x0000400008090890 */ /* 0x000fe2000fffe0ff */
[----:B------:R-:W-:Y:S01]  /*18a0*/  @UP0 UMOV UR10, URZ ;  /* 0x000000ff000a0c82 */ /* 0x000fe20008000000 */
[----:B------:R-:W-:Y:S01]  /*18b0*/  @UP1 UIADD3 UR25, UPT, UPT, UR8, 0x4000, URZ ;  /* 0x0000400008191890 */ /* 0x000fe2000fffe0ff */
[----:B------:R-:W-:Y:S01]  /*18c0*/  @UP1 UMOV UR27, URZ ;  /* 0x000000ff001b1c82 */ /* 0x000fe20008000000 */
[----:B------:R-:W-:Y:S01]  /*18d0*/  UMOV UR18, 0xfffffffe ;  /* 0xfffffffe00127882 */ /* 0x000fe20000000000 */
[----:B------:R-:W-:Y:S01]  /*18e0*/  UMOV UR19, 0x7fffbfdf ;  /* 0x7fffbfdf00137882 */ /* 0x000fe20000000000 */
[----:B------:R-:W-:Y:S01]  /*18f0*/  UMOV UR5, URZ ;  /* 0x000000ff00057c82 */ /* 0x000fe20008000000 */
[----:B------:R-:W-:-:S02]  /*1900*/  UIADD3.64 UR20, UPT, UPT, UR6, UR20, URZ ;  /* 0x0000001406147297 */ /* 0x000fc4000fffe0ff */
[----:B------:R-:W-:Y:S02]  /*1910*/  UIADD3.64 UR18, UPT, UPT, UR4, -UR18, URZ ;  /* 0x8000001204127297 */ /* 0x000fe4000fffe0ff */
[----:B------:R-:W-:Y:S01]  /*1920*/  UISETP.NE.U32.AND UP0, UPT, UR22, URZ, UPT ;  /* 0x000000ff1600728c */ /* 0x000fe2000bf05070 */
[----:B------:R-:W-:Y:S01]  /*1930*/  UMOV UR16, UR4 ;  /* 0x0000000400107c82 */ /* 0x000fe20008000000 */
[----:B------:R-:W-:Y:S01]  /*1940*/  UMOV UR17, 0x80004020 ;  /* 0x8000402000117882 */ /* 0x000fe20000000000 */
[----:B------:R-:W-:Y:S01]  /*1950*/  UMOV UR7, 0x40004040 ;  /* 0x4000404000077882 */ /* 0x000fe20000000000 */
[----:B--2---:R-:W-:Y:S06]  /*1960*/  BAR.SYNC.DEFER_BLOCKING 0x0 ;  /* 0x0000000000007b1d */ /* 0x004fec0000010000 */
[----:B------:R1:W-:Y:S02]  /*1970*/  @UP2 UTMALDG.2D [UR8], [UR12] ;  /* 0x000000080c0025b4 */ /* 0x0003e40008008000 */
[----:B------:R-:W-:Y:S06]  /*1980*/  BAR.SYNC.DEFER_BLOCKING 0x0 ;  /* 0x0000000000007b1d */ /* 0x000fec0000010000 */
[----:B------:R1:W-:Y:S02]  /*1990*/  @UP3 UTMALDG.2D [UR24], [UR14] ;  /* 0x000000180e0035b4 */ /* 0x0003e40008008000 */
[----:B------:R-:W-:Y:S06]  /*19a0*/  BAR.SYNC.DEFER_BLOCKING 0x0 ;  /* 0x0000000000007b1d */ /* 0x000fec0000010000 */
[----:B------:R-:W2:Y:S02]  /*19b0*/  SYNCS.PHASECHK.TRANS64.TRYWAIT P0, [UR8+0x4000], RZ ;  /* 0x004000ffff0075a7 */ /* 0x000ea40008001108 */
[----:B-12---:R-:W-:Y:S05]  /*19c0*/  @!P0 BRA `(.L_x_54) ;  /* 0x0000000800f08947 */ /* 0x006fea0003800000 */
.L_x_66:
[----:B------:R-:W-:Y:S05]  /*19d0*/  BRA.U UP0, `(.L_x_55) ;  /* 0x00000001001c7547 */ /* 0x000fea000b800000 */
[----:B------:R-:W-:Y:S01]  /*19e0*/  UMOV UR4, 0x0 ;  /* 0x0000000000047882 */ /* 0x000fe20000000000 */
[----:B------:R-:W-:Y:S01]  /*19f0*/  UMOV UR5, 0x8210010 ;  /* 0x0821001000057882 */ /* 0x000fe20000000000 */
[----:B------:R-:W-:Y:S01]  /*1a00*/  UMOV UR24, 0x0 ;  /* 0x0000000000187882 */ /* 0x000fe20000000000 */
[----:B------:R-:W-:Y:S01]  /*1a10*/  UMOV UR25, 0x8210010 ;  /* 0x0821001000197882 */ /* 0x000fe20000000000 */
[----:B------:R1:W-:Y:S01]  /*1a20*/  UTCQMMA gdesc[UR16], gdesc[UR6], tmem[UR29], tmem[UR4], idesc[UR5], !UPT ;  /* 0x00ff0406100075ea */ /* 0x0003e2000f80031d */
[----:B------:R1:W-:Y:S01]  /*1a30*/  UTCQMMA gdesc[UR18], gdesc[UR20], tmem[UR29], tmem[UR24], idesc[UR25], UPT ;  /* 0x00ff1814120075ea */ /* 0x0003e2000b80031d */
[----:B------:R-:W-:Y:S02]  /*1a40*/  NOP ;  /* 0x0000000000007918 */ /* 0x000fe40000000000 */
.L_x_55:
[----:B------:R-:W-:Y:S01]  /*1a50*/  ELECT P0, URZ, PT ;  /* 0x0000000000ff782f */ /* 0x000fe20003800000 */
[----:B-1----:R-:W-:-:S03]  /*1a60*/  UIADD3 UR4, UPT, UPT, UR8, 0x4010, URZ ;  /* 0x0000401008047890 */ /* 0x002fc6000fffe0ff */
[----:B------:R-:W-:Y:S01]  /*1a70*/  ISETP.LT.U32.AND P0, PT, R68, 0x20, P0 ;  /* 0x000000204400780c */ /* 0x000fe20000701070 */
[----:B------:R-:W-:-:S12]  /*1a80*/  UMOV UR5, URZ ;  /* 0x000000ff00057c82 */ /* 0x000fd80008000000 */
[----:B------:R-:W-:Y:S01]  /*1a90*/  VOTEU.ANY UP0, P0 ;  /* 0x0000000000ff7886 */ /* 0x000fe20000000100 */
[----:B------:R-:W-:Y:S01]  /*1aa0*/  VOTEU.ANY UP1, P0 ;  /* 0x0000000000ff7886 */ /* 0x000fe20000020100 */
[----:B------:R-:W-:-:S03]  /*1ab0*/  ISETP.GE.U32.AND P0, PT, R10, 0x41, PT ;  /* 0x000000410a00780c */ /* 0x000fc60003f06070 */
[----:B------:R-:W-:Y:S02]  /*1ac0*/  @UP0 UMOV UR9, UR4 ;  /* 0x0000000400090c82 */ /* 0x000fe40008000000 */
[----:B------:R1:W-:Y:S01]  /*1ad0*/  @UP1 UTCBAR [UR9], URZ ;  /* 0x000000ff090013e9 */ /* 0x0003e200080000ff */
[----:B------:R-:W-:Y:S06]  /*1ae0*/  BAR.SYNC.DEFER_BLOCKING 0x0 ;  /* 0x0000000000007b1d */ /* 0x000fec0000010000 */
[----:B------:R-:W2:Y:S02]  /*1af0*/  SYNCS.PHASECHK.TRANS64.TRYWAIT P1, [UR8+0x4010], RZ ;  /* 0x004010ffff0075a7 */ /* 0x000ea40008021108 */
[----:B-12---:R-:W-:Y:S05]  /*1b00*/  @!P1 BRA `(.L_x_56) ;  /* 0x0000000800ac9947 */ /* 0x006fea0003800000 */
.L_x_67:
[----:B------:R-:W-:Y:S05]  /*1b10*/  @!P0 BRA `(.L_x_53) ;  /* 0x0000000000c88947 */ /* 0x000fea0003800000 */
[----:B------:R-:W-:Y:S01]  /*1b20*/  IMAD.MOV.U32 R2, RZ, RZ, 0x1 ;  /* 0x00000001ff027424 */ /* 0x000fe200078e00ff */
[----:B------:R-:W1:Y:S01]  /*1b30*/  LDCU UR32, c[0x0][0x3a0] ;  /* 0x00007400ff2077ac */ /* 0x000e620008000800 */
[----:B------:R-:W-:-:S05]  /*1b40*/  UMOV UR10, 0x40 ;  /* 0x00000040000a7882 */ /* 0x000fca0000000000 */
.L_x_60:
[----:B------:R-:W-:Y:S01]  /*1b50*/  BAR.SYNC.DEFER_BLOCKING 0x0 ;  /* 0x0000000000007b1d */ /* 0x000fe20000010000 */
[----:B------:R-:W-:Y:S01]  /*1b60*/  @!P3 IMAD.MOV.U32 R3, RZ, RZ, 0x4000 ;  /* 0x00004000ff03b424 */ /* 0x000fe200078e00ff */
[----:B------:R-:W-:Y:S02]  /*1b70*/  ELECT P1, URZ, PT ;  /* 0x0000000000ff782f */ /* 0x000fe40003820000 */
[----:B------:R-:W-:Y:S02]  /*1b80*/  ELECT P0, URZ, PT ;  /* 0x0000000000ff782f */ /* 0x000fe40003800000 */
[C---:B------:R-:W-:Y:S01]  /*1b90*/  ISETP.LT.U32.AND P1, PT, R68.reuse, 0x20, P1 ;  /* 0x000000204400780c */ /* 0x040fe20000f21070 */
[----:B------:R-:W-:Y:S01]  /*1ba0*/  UMOV UR27, UR10 ;  /* 0x0000000a001b7c82 */ /* 0x000fe20008000000 */
[----:B------:R-:W-:-:S11]  /*1bb0*/  ISETP.LT.U32.AND P0, PT, R68, 0x20, P0 ;  /* 0x000000204400780c */ /* 0x000fd60000701070 */
[----:B------:R-:W-:Y:S02]  /*1bc0*/  VOTEU.ANY UP0, P1 ;  /* 0x0000000000ff7886 */ /* 0x000fe40000800100 */
[----:B------:R-:W-:Y:S01]  /*1bd0*/  VOTEU.ANY UP1, P0 ;  /* 0x0000000000ff7886 */ /* 0x000fe20000020100 */
[----:B--2---:R2:W-:Y:S01]  /*1be0*/  @!P3 SYNCS.ARRIVE.TRANS64 RZ, [UR8+0x4000], R3 ;  /* 0x00400003ffffb9a7 */ /* 0x0045e20008000008 */
[----:B------:R4:W-:Y:S06]  /*1bf0*/  MEMBAR.ALL.CTA ;  /* 0x0000000000007992 */ /* 0x0009ec0000008000 */
[----:B----4-:R-:W4:Y:S01]  /*1c00*/  FENCE.VIEW.ASYNC.S ;  /* 0x00000000000073c6 */ /* 0x010f220000000000 */
[----:B------:R-:W-:Y:S01]  /*1c10*/  @UP0 UIADD3 UR9, UPT, UPT, UR8, 0x4000, URZ ;  /* 0x0000400008090890 */ /* 0x000fe2000fffe0ff */
[----:B----4-:R-:W-:Y:S01]  /*1c20*/  VOTEU.ANY UP0, P1 ;  /* 0x0000000000ff7886 */ /* 0x010fe20000800100 */
[----:B------:R-:W-:-:S02]  /*1c30*/  @UP1 UIADD3 UR24, UPT, UPT, UR8, 0x2000, URZ ;  /* 0x0000200008181890 */ /* 0x000fc4000fffe0ff */
[----:B------:R-:W-:Y:S01]  /*1c40*/  @UP1 UIADD3 UR25, UPT, UPT, UR8, 0x4000, URZ ;  /* 0x0000400008191890 */ /* 0x000fe2000fffe0ff */
[----:B--2---:R-:W-:Y:S01]  /*1c50*/  IMAD.U32 R3, R2, -0x80000000, RZ ;  /* 0x8000000002037824 */ /* 0x004fe200078e00ff */
[----:B------:R-:W-:Y:S01]  /*1c60*/  VOTEU.ANY UP1, P0 ;  /* 0x0000000000ff7886 */ /* 0x000fe20000020100 */
[----:B------:R-:W-:Y:S06]  /*1c70*/  BAR.SYNC.DEFER_BLOCKING 0x0 ;  /* 0x0000000000007b1d */ /* 0x000fec0000010000 */
[----:B------:R2:W-:Y:S01]  /*1c80*/  @UP0 UTMALDG.2D [UR8], [UR12] ;  /* 0x000000080c0005b4 */ /* 0x0005e20008008000 */
[----:B------:R-:W-:Y:S01]  /*1c90*/  UISETP.NE.U32.AND UP0, UPT, UR22, URZ, UPT ;  /* 0x000000ff1600728c */ /* 0x000fe2000bf05070 */
[----:B------:R-:W-:Y:S06]  /*1ca0*/  BAR.SYNC.DEFER_BLOCKING 0x0 ;  /* 0x0000000000007b1d */ /* 0x000fec0000010000 */
[----:B------:R2:W-:Y:S02]  /*1cb0*/  @UP1 UTMALDG.2D [UR24], [UR14] ;  /* 0x000000180e0015b4 */ /* 0x0005e40008008000 */
[----:B------:R-:W-:Y:S06]  /*1cc0*/  BAR.SYNC.DEFER_BLOCKING 0x0 ;  /* 0x0000000000007b1d */ /* 0x000fec0000010000 */
[----:B------:R-:W4:Y:S02]  /*1cd0*/  SYNCS.PHASECHK.TRANS64.TRYWAIT P0, [UR8+0x4000], R3 ;  /* 0x00400003ff0075a7 */ /* 0x000f240008001108 */
[----:B--2-4-:R-:W-:Y:S05]  /*1ce0*/  @!P0 BRA `(.L_x_57) ;  /* 0x0000000800408947 */ /* 0x014fea0003800000 */
.L_x_68:
[----:B------:R-:W-:Y:S05]  /*1cf0*/  BRA.U UP0, `(.L_x_58) ;  /* 0x00000001001c7547 */ /* 0x000fea000b800000 */
[----:B------:R-:W-:Y:S01]  /*1d00*/  UMOV UR24, 0x0 ;  /* 0x0000000000187882 */ /* 0x000fe20000000000 */
[----:B------:R-:W-:Y:S01]  /*1d10*/  UMOV UR25, 0x8210010 ;  /* 0x0821001000197882 */ /* 0x000fe20000000000 */
[----:B------:R-:W-:Y:S01]  /*1d20*/  UMOV UR30, 0x0 ;  /* 0x00000000001e7882 */ /* 0x000fe20000000000 */
[----:B------:R-:W-:Y:S01]  /*1d30*/  UMOV UR31, 0x8210010 ;  /* 0x08210010001f7882 */ /* 0x000fe20000000000 */
[----:B------:R2:W-:Y:S01]  /*1d40*/  UTCQMMA gdesc[UR16], gdesc[UR6], tmem[UR29], tmem[UR24], idesc[UR25], UPT ;  /* 0x00ff1806100075ea */ /* 0x0005e2000b80031d */
[----:B------:R2:W-:Y:S01]  /*1d50*/  UTCQMMA gdesc[UR18], gdesc[UR20], tmem[UR29], tmem[UR30], idesc[UR31], UPT ;  /* 0x00ff1e14120075ea */ /* 0x0005e2000b80031d */
[----:B------:R-:W-:Y:S02]  /*1d60*/  NOP ;  /* 0x0000000000007918 */ /* 0x000fe40000000000 */
.L_x_58:
[----:B------:R-:W-:-:S04]  /*1d70*/  ELECT P0, URZ, PT ;  /* 0x0000000000ff782f */ /* 0x000fc80003800000 */
[----:B------:R-:W-:-:S13]  /*1d80*/  ISETP.LT.U32.AND P0, PT, R68, 0x20, P0 ;  /* 0x000000204400780c */ /* 0x000fda0000701070 */
[----:B------:R-:W-:Y:S01]  /*1d90*/  VOTEU.ANY UP0, P0 ;  /* 0x0000000000ff7886 */ /* 0x000fe20000000100 */
[----:B------:R-:W-:-:S04]  /*1da0*/  VOTEU.ANY UP1, P0 ;  /* 0x0000000000ff7886 */ /* 0x000fc80000020100 */
[----:B------:R-:W-:Y:S02]  /*1db0*/  @UP0 UMOV UR9, UR4 ;  /* 0x0000000400090c82 */ /* 0x000fe40008000000 */
[----:B------:R4:W-:Y:S01]  /*1dc0*/  @UP1 UTCBAR [UR9], URZ ;  /* 0x000000ff090013e9 */ /* 0x0009e200080000ff */
[----:B------:R-:W-:Y:S06]  /*1dd0*/  BAR.SYNC.DEFER_BLOCKING 0x0 ;  /* 0x0000000000007b1d */ /* 0x000fec0000010000 */
[----:B------:R-:W5:Y:S02]  /*1de0*/  SYNCS.PHASECHK.TRANS64.TRYWAIT P0, [UR8+0x4010], R3 ;  /* 0x00401003ff0075a7 */ /* 0x000f640008001108 */
[----:B----45:R-:W-:Y:S05]  /*1df0*/  @!P0 BRA `(.L_x_59) ;  /* 0x0000000800088947 */ /* 0x030fea0003800000 */
.L_x_69:
[----:B------:R-:W-:Y:S01]  /*1e00*/  UIADD3 UR10, UPT, UPT, UR10, 0x40, URZ ;  /* 0x000000400a0a7890 */ /* 0x000fe2000fffe0ff */
[----:B------:R-:W-:-:S03]  /*1e10*/  LOP3.LUT R2, R2, 0x1, RZ, 0x3c, !PT ;  /* 0x0000000102027812 */ /* 0x000fc600078e3cff */
[----:B-1----:R-:W-:-:S09]  /*1e20*/  UISETP.GE.AND UP0, UPT, UR10, UR32, UPT ;  /* 0x000000200a00728c */ /* 0x002fd2000bf06270 */
[----:B------:R-:W-:Y:S05]  /*1e30*/  BRA.U !UP0, `(.L_x_60) ;  /* 0xfffffffd08447547 */ /* 0x000fea000b83ffff */
.L_x_53:
[----:B--2-4-:R-:W-:Y:S06]  /*1e40*/  BAR.SYNC.DEFER_BLOCKING 0x0 ;  /* 0x0000000000007b1d */ /* 0x014fec0000010000 */
[----:B------:R-:W-:Y:S04]  /*1e50*/  BSSY.RECONVERGENT B3, `(.L_x_61) ;  /* 0x0000004000037945 */ /* 0x000fe80003800200 */
[----:B------:R-:W-:Y:S05]  /*1e60*/  @P3 BRA `(.L_x_62) ;  /* 0x0000000000083947 */ /* 0x000fea0003800000 */
[----:B------:R-:W2:Y:S02]  /*1e70*/  SYNCS.CCTL.IV [UR8+0x4000] ;  /* 0x00400000ff0079b1 */ /* 0x000ea40008000008 */
[----:B--2---:R-:W2:Y:S02]  /*1e80*/  SYNCS.CCTL.IV [UR8+0x4010] ;  /* 0x00401000ff0079b1 */ /* 0x004ea40008000008 */
.L_x_62:
[----:B-1----:R-:W-:Y:S05]  /*1e90*/  BSYNC.RECONVERGENT B3 ;  /* 0x0000000000037941 */ /* 0x002fea0003800200 */
.L_x_61:
[----:B------:R-:W-:Y:S01]  /*1ea0*/  USHF.L.U32 UR4, UR22, 0x15, URZ ;  /* 0x0000001516047899 */ /* 0x000fe200080006ff */
[C---:B------:R-:W-:Y:S01]  /*1eb0*/  IMAD.SHL.U32 R2, R0.reuse, 0x10, RZ ;  /* 0x0000001000027824 */ /* 0x040fe200078e00ff */
[----:B------:R-:W-:Y:S01]  /*1ec0*/  USHF.L.U32 UR22, UR22, 0x4, URZ ;  /* 0x0000000416167899 */ /* 0x000fe200080006ff */
[----:B------:R-:W-:Y:S01]  /*1ed0*/  SHF.R.U32.HI R3, RZ, 0x1, R0 ;  /* 0x00000001ff037819 */ /* 0x000fe20000011600 */
[----:B------:R-:W-:Y:S01]  /*1ee0*/  ULOP3.LUT UR4, UR4, 0x600000, URZ, 0xc0, !UPT ;  /* 0x0060000004047892 */ /* 0x000fe2000f8ec0ff */
[----:B------:R-:W-:Y:S01]  /*1ef0*/  IMAD.SHL.U32 R0, R0, 0x80, RZ ;  /* 0x0000008000007824 */ /* 0x000fe200078e00ff */
[----:B------:R-:W-:Y:S01]  /*1f00*/  ULOP3.LUT UR22, UR22, 0x40, URZ, 0xc0, !UPT ;  /* 0x0000004016167892 */ /* 0x000fe2000f8ec0ff */
[----:B------:R-:W-:Y:S02]  /*1f10*/  LOP3.LUT R2, R2, 0x70, RZ, 0xc0, !PT ;  /* 0x0000007002027812 */ /* 0x000fe400078ec0ff */
[----:B------:R-:W-:Y:S01]  /*1f20*/  ELECT P0, URZ, PT ;  /* 0x0000000000ff782f */ /* 0x000fe20003800000 */
[----:B------:R-:W-:Y:S01]  /*1f30*/  UIADD3 UR4, UPT, UPT, UR22, UR4, UR29 ;  /* 0x0000000416047290 */ /* 0x000fe2000fffe01d */
[----:B------:R-:W-:Y:S01]  /*1f40*/  LOP3.LUT R3, R2, 0x40, R3, 0x78, !PT ;  /* 0x0000004002037812 */ /* 0x000fe200078e7803 */
[----:B------:R-:W-:Y:S01]  /*1f50*/  UMOV UR9, UR26 ;  /* 0x0000001a00097c82 */ /* 0x000fe20008000000 */
[----:B------:R-:W-:Y:S01]  /*1f60*/  ISETP.LT.U32.AND P0, PT, R68, 0x20, P0 ;  /* 0x000000204400780c */ /* 0x000fe20000701070 */
[----:B------:R-:W-:Y:S01]  /*1f70*/  UMOV UR10, UR11 ;  /* 0x0000000b000a7c82 */ /* 0x000fe20008000000 */
[----:B------:R-:W-:-:S04]  /*1f80*/  LOP3.LUT R0, R3, 0x3f80, R0, 0xf8, !PT ;  /* 0x00003f8003007812 */ /* 0x000fc800078ef800 */
[----:B---3--:R-:W1:Y:S01]  /*1f90*/  LDTM.x64 R4, tmem[UR4] ;  /* 0x00000004000479ee */ /* 0x008e620008340000 */
[C---:B------:R-:W-:Y:S01]  /*1fa0*/  LOP3.LUT R2, R0.reuse, 0x10, RZ, 0x3c, !PT ;  /* 0x0000001000027812 */ /* 0x040fe200078e3cff */
[----:B------:R-:W-:Y:S01]  /*1fb0*/  NOP ;  /* 0x0000000000007918 */ /* 0x000fe20000000000 */
[----:B------:R-:W-:-:S04]  /*1fc0*/  LOP3.LUT R3, R0, 0x20, RZ, 0x3c, !PT ;  /* 0x0000002000037812 */ /* 0x000fc800078e3cff */
[----:B-1----:R-:W-:Y:S01]  /*1fd0*/  VOTEU.ANY UP0, P0 ;  /* 0x0000000000ff7886 */ /* 0x002fe20000000100 */
[----:B------:R-:W-:-:S04]  /*1fe0*/  VOTEU.ANY UP1, P0 ;  /* 0x0000000000ff7886 */ /* 0x000fc80000020100 */
[----:B------:R-:W-:Y:S01]  /*1ff0*/  @UP0 UMOV UR4, UR23 ;  /* 0x0000001700040c82 */ /* 0x000fe20008000000 */
[----:B------:R-:W-:Y:S01]  /*2000*/  @UP0 UMOV UR5, UR28 ;  /* 0x0000001c00050c82 */ /* 0x000fe20008000000 */
[----:B------:R-:W-:Y:S02]  /*2010*/  F2FP.SATFINITE.E4M3.F32.PACK_AB_MERGE_C R6, R7, R6, RZ ;  /* 0x000000060706723e */ /* 0x000fe400048070ff */
[----:B------:R-:W-:Y:S02]  /*2020*/  F2FP.SATFINITE.E4M3.F32.PACK_AB_MERGE_C R10, R11, R10, RZ ;  /* 0x0000000a0b0a723e */ /* 0x000fe400048070ff */
[----:B------:R-:W-:Y:S02]  /*2030*/  F2FP.SATFINITE.E4M3.F32.PACK_AB_MERGE_C R14, R15, R14, RZ ;  /* 0x0000000e0f0e723e */ /* 0x000fe400048070ff */
[----:B------:R-:W-:Y:S02]  /*2040*/  F2FP.SATFINITE.E4M3.F32.PACK_AB_MERGE_C R7, R19, R18, RZ ;  /* 0x000000121307723e */ /* 0x000fe400048070ff */
[----:B------:R-:W-:-:S02]  /*2050*/  F2FP.SATFINITE.E4M3.F32.PACK_AB_MERGE_C R22, R23, R22, RZ ;  /* 0x000000161716723e */ /* 0x000fc400048070ff */
[----:B------:R-:W-:Y:S02]  /*2060*/  F2FP.SATFINITE.E4M3.F32.PACK_AB_MERGE_C R26, R27, R26, RZ ;  /* 0x0000001a1b1a723e */ /* 0x000fe400048070ff */
        /* <DEDUP_REMOVED lines=10> */
[----:B------:R-:W-:-:S02]  /*2110*/  F2FP.SATFINITE.E4M3.F32.PACK_AB_MERGE_C R4, R5, R4, R6 ;  /* 0x000000040504723e */ /* 0x000fc40004807006 */
[----:B------:R-:W-:Y:S02]  /*2120*/  F2FP.SATFINITE.E4M3.F32.PACK_AB_MERGE_C R5, R9, R8, R10 ;  /* 0x000000080905723e */ /* 0x000fe4000480700a */
[----:B------:R-:W-:Y:S02]  /*2130*/  F2FP.SATFINITE.E4M3.F32.PACK_AB_MERGE_C R6, R13, R12, R14 ;  /* 0x0000000c0d06723e */ /* 0x000fe4000480700e */
[----:B------:R-:W-:Y:S02]  /*2140*/  F2FP.SATFINITE.E4M3.F32.PACK_AB_MERGE_C R7, R17, R16, R7 ;  /* 0x000000101107723e */ /* 0x000fe40004807007 */
[----:B------:R-:W-:Y:S02]  /*2150*/  F2FP.SATFINITE.E4M3.F32.PACK_AB_MERGE_C R20, R21, R20, R22 ;  /* 0x000000141514723e */ /* 0x000fe40004807016 */
[----:B------:R-:W-:Y:S01]  /*2160*/  F2FP.SATFINITE.E4M3.F32.PACK_AB_MERGE_C R21, R25, R24, R26 ;  /* 0x000000181915723e */ /* 0x000fe2000480701a */
[----:B--2---:R1:W-:Y:S01]  /*2170*/  STS.128 [R0+UR8], R4 ;  /* 0x0000000400007988 */ /* 0x0043e20008000c08 */
[----:B------:R-:W-:-:S02]  /*2180*/  F2FP.SATFINITE.E4M3.F32.PACK_AB_MERGE_C R22, R29, R28, R30 ;  /* 0x0000001c1d16723e */ /* 0x000fc4000480701e */
[----:B------:R-:W-:Y:S02]  /*2190*/  F2FP.SATFINITE.E4M3.F32.PACK_AB_MERGE_C R23, R33, R32, R34 ;  /* 0x000000202117723e */ /* 0x000fe40004807022 */
[----:B------:R-:W-:Y:S02]  /*21a0*/  F2FP.SATFINITE.E4M3.F32.PACK_AB_MERGE_C R36, R37, R36, R38 ;  /* 0x000000242524723e */ /* 0x000fe40004807026 */
[----:B------:R-:W-:Y:S01]  /*21b0*/  F2FP.SATFINITE.E4M3.F32.PACK_AB_MERGE_C R37, R41, R40, R42 ;  /* 0x000000282925723e */ /* 0x000fe2000480702a */
[----:B------:R1:W-:Y:S01]  /*21c0*/  STS.128 [R2+UR8], R20 ;  /* 0x0000001402007988 */ /* 0x0003e20008000c08 */
[----:B------:R-:W-:Y:S02]  /*21d0*/  F2FP.SATFINITE.E4M3.F32.PACK_AB_MERGE_C R38, R45, R44, R46 ;  /* 0x0000002c2d26723e */ /* 0x000fe4000480702e */
[----:B------:R-:W-:Y:S02]  /*21e0*/  F2FP.SATFINITE.E4M3.F32.PACK_AB_MERGE_C R39, R49, R48, R50 ;  /* 0x000000303127723e */ /* 0x000fe40004807032 */
[----:B------:R-:W-:-:S02]  /*21f0*/  F2FP.SATFINITE.E4M3.F32.PACK_AB_MERGE_C R52, R53, R52, R54 ;  /* 0x000000343534723e */ /* 0x000fc40004807036 */
[----:B------:R-:W-:Y:S01]  /*2200*/  F2FP.SATFINITE.E4M3.F32.PACK_AB_MERGE_C R53, R57, R56, R58 ;  /* 0x000000383935723e */ /* 0x000fe2000480703a */
[----:B------:R1:W-:Y:S01]  /*2210*/  STS.128 [R3+UR8], R36 ;  /* 0x0000002403007988 */ /* 0x0003e20008000c08 */
[----:B------:R-:W-:Y:S02]  /*2220*/  F2FP.SATFINITE.E4M3.F32.PACK_AB_MERGE_C R54, R61, R60, R62 ;  /* 0x0000003c3d36723e */ /* 0x000fe4000480703e */
[----:B------:R-:W-:Y:S02]  /*2230*/  F2FP.SATFINITE.E4M3.F32.PACK_AB_MERGE_C R55, R65, R64, R66 ;  /* 0x000000404137723e */ /* 0x000fe40004807042 */
[----:B------:R-:W-:-:S05]  /*2240*/  LOP3.LUT R8, R0, 0x30, RZ, 0x3c, !PT ;  /* 0x0000003000087812 */ /* 0x000fca00078e3cff */
[----:B------:R1:W-:Y:S01]  /*2250*/  STS.128 [R8+UR8], R52 ;  /* 0x0000003408007988 */ /* 0x0003e20008000c08 */
[----:B------:R2:W-:Y:S06]  /*2260*/  MEMBAR.ALL.CTA ;  /* 0x0000000000007992 */ /* 0x0005ec0000008000 */
[----:B--2---:R-:W2:Y:S02]  /*2270*/  FENCE.VIEW.ASYNC.S ;  /* 0x00000000000073c6 */ /* 0x004ea40000000000 */
[----:B--2---:R-:W-:Y:S06]  /*2280*/  BAR.SYNC.DEFER_BLOCKING 0x0 ;  /* 0x0000000000007b1d */ /* 0x004fec0000010000 */
[----:B------:R1:W-:Y:S01]  /*2290*/  @UP1 UTMASTG.2D [UR8], [UR4] ;  /* 0x00000008040013b5 */ /* 0x0003e20008008000 */
[----:B------:R0:W-:Y:S01]  /*22a0*/  UTMACMDFLUSH ;  /* 0x00000000000079b7 */ /* 0x0001e20000000000 */
[----:B------:R-:W-:-:S04]  /*22b0*/  DEPBAR.LE SB0, 0x0 ;  /* 0x000080000000791a */ /* 0x000fc80000000000 */
[----:B------:R-:W-:Y:S08]  /*22c0*/  BAR.SYNC.DEFER_BLOCKING 0x0 ;  /* 0x0000000000007b1d */ /* 0x000ff00000010000 */
[----:B------:R-:W-:Y:S06]  /*22d0*/  BAR.SYNC.DEFER_BLOCKING 0x0 ;  /* 0x0000000000007b1d */ /* 0x000fec0000010000 */
[----:B-1----:R-:W-:Y:S05]  /*22e0*/  @P2 BRA `(.L_x_63) ;  /* 0x0000000000a02947 */ /* 0x002fea0003800000 */
[----:B------:R-:W1:Y:S01]  /*22f0*/  S2UR UR5, SR_CgaCtaId ;  /* 0x00000000000579c3 */ /* 0x000e620000008800 */
[----:B------:R-:W-:Y:S01]  /*2300*/  NOP ;  /* 0x0000000000007918 */ /* 0x000fe20000000000 */
[----:B------:R-:W-:Y:S01]  /*2310*/  UMOV UR4, 0x50 ;  /* 0x0000005000047882 */ /* 0x000fe20000000000 */
[----:B------:R-:W-:Y:S02]  /*2320*/  IMAD.U32 R0, RZ, RZ, UR29 ;  /* 0x0000001dff007e24 */ /* 0x000fe4000f8e00ff */
[----:B------:R-:W-:Y:S02]  /*2330*/  IMAD.MOV.U32 R3, RZ, RZ, 0xf ;  /* 0x0000000fff037424 */ /* 0x000fe400078e00ff */
[----:B------:R-:W-:Y:S01]  /*2340*/  IMAD.MOV.U32 R7, RZ, RZ, 0x1 ;  /* 0x00000001ff077424 */ /* 0x000fe200078e00ff */
[----:B------:R-:W-:-:S04]  /*2350*/  LOP3.LUT R0, R0, 0xffff, RZ, 0xc0, !PT ;  /* 0x0000ffff00007812 */ /* 0x000fc800078ec0ff */
[----:B------:R-:W-:-:S05]  /*2360*/  SHF.R.U32.HI R0, RZ, 0x5, R0 ;  /* 0x00000005ff007819 */ /* 0x000fca0000011600 */
[----:B------:R-:W-:Y:S01]  /*2370*/  VIADD R2, R0, 0x10 ;  /* 0x0000001000027836 */ /* 0x000fe20000000000 */
[----:B------:R-:W-:Y:S01]  /*2380*/  SHF.L.U32 R0, R3, R0, RZ ;  /* 0x0000000003007219 */ /* 0x000fe200000006ff */
[----:B-1----:R-:W-:-:S03]  /*2390*/  ULEA UR6, UR5, UR4, 0x18 ;  /* 0x0000000405067291 */ /* 0x002fc6000f8ec0ff */
[----:B------:R-:W-:-:S04]  /*23a0*/  SHF.L.U32 R3, R7, R2, RZ ;  /* 0x0000000207037219 */ /* 0x000fc800000006ff */
[----:B------:R-:W-:Y:S02]  /*23b0*/  LOP3.LUT R0, R3, R0, RZ, 0xfc, !PT ;  /* 0x0000000003007212 */ /* 0x000fe400078efcff */
[----:B------:R-:W1:Y:S02]  /*23c0*/  LDS R5, [UR6] ;  /* 0x00000006ff057984 */ /* 0x000e640008000800 */
[C---:B------:R-:W-:Y:S02]  /*23d0*/  LOP3.LUT R2, R0.reuse, 0xffff, RZ, 0xc0, !PT ;  /* 0x0000ffff00027812 */ /* 0x040fe400078ec0ff */
[----:B-1----:R-:W-:-:S04]  /*23e0*/  LOP3.LUT R3, R0, 0xffff, R5, 0x80, !PT ;  /* 0x0000ffff00037812 */ /* 0x002fc800078e8005 */
[----:B------:R-:W-:-:S13]  /*23f0*/  ISETP.NE.AND P0, PT, R3, R2, PT ;  /* 0x000000020300720c */ /* 0x000fda0003f05270 */
[----:B------:R-:W-:Y:S05]  /*2400*/  @P0 BRA `(.L_x_64) ;  /* 0x0000000000500947 */ /* 0x000fea0003800000 */
[----:B------:R-:W-:Y:S02]  /*2410*/  SHF.R.U32.HI R5, RZ, 0x10, R5 ;  /* 0x00000010ff057819 */ /* 0x000fe40000011605 */
[----:B------:R-:W-:-:S04]  /*2420*/  SHF.R.U32.HI R2, RZ, 0x10, R0 ;  /* 0x00000010ff027819 */ /* 0x000fc80000011600 */
[----:B------:R-:W-:-:S04]  /*2430*/  LOP3.LUT R5, R5, R2, RZ, 0xc0, !PT ;  /* 0x0000000205057212 */ /* 0x000fc800078ec0ff */
[----:B------:R-:W-:-:S13]  /*2440*/  ISETP.NE.AND P0, PT, R5, R2, PT ;  /* 0x000000020500720c */ /* 0x000fda0003f05270 */
[----:B------:R-:W-:Y:S05]  /*2450*/  @P0 BRA `(.L_x_65) ;  /* 0x0000000000300947 */ /* 0x000fea0003800000 */
[----:B------:R-:W-:Y:S01]  /*2460*/  R2UR UR4, R0 ;  /* 0x00000000000472ca */ /* 0x000fe200000e0000 */
[----:B------:R-:W-:Y:S01]  /*2470*/  VOTEU.ANY UR5, UPT, PT ;  /* 0x0000000000057886 */ /* 0x000fe200038e0100 */
[----:B------:R-:W1:Y:S01]  /*2480*/  S2R R0, SR_LANEID ;  /* 0x0000000000007919 */ /* 0x000e620000000000 */
[----:B------:R-:W-:-:S10]  /*2490*/  UFLO.U32 UR5, UR5 ;  /* 0x00000005000572bd */ /* 0x000fd400080e0000 */
[----:B------:R-:W-:-:S06]  /*24a0*/  ULOP3.LUT UR4, URZ, UR4, URZ, 0x33, !UPT ;  /* 0x00000004ff047292 */ /* 0x000fcc000f8e33ff */
[----:B------:R-:W-:-:S04]  /*24b0*/  IMAD.U32 R2, RZ, RZ, UR4 ;  /* 0x00000004ff027e24 */ /* 0x000fc8000f8e00ff */
[----:B------:R-:W2:Y:S02]  /*24c0*/  REDUX UR7, R2 ;  /* 0x00000000020773c4 */ /* 0x000ea40000000000 */
[----:B------:R3:W-:Y:S01]  /*24d0*/  UTCATOMSWS.AND URZ, UR4 ;  /* 0x0000000400ff79e3 */ /* 0x0007e20008000000 */
[----:B-1----:R-:W-:Y:S01]  /*24e0*/  ISETP.EQ.U32.AND P0, PT, R0, UR5, PT ;  /* 0x0000000500007c0c */ /* 0x002fe2000bf02070 */
[----:B--2---:R-:W-:-:S12]  /*24f0*/  IMAD.U32 R0, RZ, RZ, UR7 ;  /* 0x00000007ff007e24 */ /* 0x004fd8000f8e00ff */
[----:B------:R3:W-:Y:S01]  /*2500*/  @P0 ATOMS.AND RZ, [UR6], R0 ;  /* 0x00000000ffff098c */ /* 0x0007e2000a800006 */
[----:B------:R-:W-:Y:S05]  /*2510*/  BRA `(.L_x_63) ;  /* 0x0000000000147947 */ /* 0x000fea0003800000 */
.L_x_65:
[----:B------:R-:W-:-:S07]  /*2520*/  MOV R2, 0x2540 ;  /* 0x0000254000027802 */ /* 0x000fce0000000f00 */
[----:B------:R-:W-:Y:S05]  /*2530*/  CALL.REL.NOINC `($__internal_0_$__cuda_sm10x_tcgen05_guardrail_trap_col_being_dealloced_not_returned_by_alloc) ;  /* 0x0000000000447944 */ /* 0x000fea0003c00000 */
[----:B------:R-:W-:Y:S05]  /*2540*/  BRA `(.L_x_63) ;  /* 0x0000000000087947 */ /* 0x000fea0003800000 */
.L_x_64:
[----:B------:R-:W-:-:S07]  /*2550*/  MOV R2, 0x2570 ;  /* 0x0000257000027802 */ /* 0x000fce0000000f00 */
[----:B------:R-:W-:Y:S05]  /*2560*/  CALL.REL.NOINC `($__internal_2_$__cuda_sm10x_tcgen05_guardrail_trap_unallocated_columns_being_dealloced) ;  /* 0x0000000000507944 */ /* 0x000fea0003c00000 */
.L_x_63:
[----:B------:R-:W-:Y:S01]  /*2570*/  NOP ;  /* 0x0000000000007918 */ /* 0x000fe20000000000 */
[----:B---3--:R-:W-:Y:S05]  /*2580*/  EXIT ;  /* 0x000000000000794d */ /* 0x008fea0003800000 */
.L_x_54:
[----:B------:R-:W1:Y:S02]  /*2590*/  SYNCS.PHASECHK.TRANS64.TRYWAIT P0, [UR8+0x4000], RZ ;  /* 0x004000ffff0075a7 */ /* 0x000e640008001108 */
[----:B-1----:R-:W-:Y:S05]  /*25a0*/  @!P0 BRA `(.L_x_54) ;  /* 0xfffffffc00f88947 */ /* 0x002fea000383ffff */
[----:B------:R-:W-:Y:S05]  /*25b0*/  BRA `(.L_x_66) ;  /* 0xfffffff400047947 */ /* 0x000fea000383ffff */
.L_x_56:
[----:B------:R-:W1:Y:S02]  /*25c0*/  SYNCS.PHASECHK.TRANS64.TRYWAIT P1, [UR8+0x4010], RZ ;  /* 0x004010ffff0075a7 */ /* 0x000e640008021108 */
[----:B-1----:R-:W-:Y:S05]  /*25d0*/  @!P1 BRA `(.L_x_56) ;  /* 0xfffffffc00f89947 */ /* 0x002fea000383ffff */
[----:B------:R-:W-:Y:S05]  /*25e0*/  BRA `(.L_x_67) ;  /* 0xfffffff400487947 */ /* 0x000fea000383ffff */
.L_x_57:
[----:B------:R-:W2:Y:S02]  /*25f0*/  SYNCS.PHASECHK.TRANS64.TRYWAIT P0, [UR8+0x4000], R3 ;  /* 0x00400003ff0075a7 */ /* 0x000ea40008001108 */
[----:B--2---:R-:W-:Y:S05]  /*2600*/  @!P0 BRA `(.L_x_57) ;  /* 0xfffffffc00f88947 */ /* 0x004fea000383ffff */
[----:B------:R-:W-:Y:S05]  /*2610*/  BRA `(.L_x_68) ;  /* 0xfffffff400b47947 */ /* 0x000fea000383ffff */
.L_x_59:
[----:B------:R-:W4:Y:S02]  /*2620*/  SYNCS.PHASECHK.TRANS64.TRYWAIT P0, [UR8+0x4010], R3 ;  /* 0x00401003ff0075a7 */ /* 0x000f240008001108 */
[----:B----4-:R-:W-:Y:S05]  /*2630*/  @!P0 BRA `(.L_x_59) ;  /* 0xfffffffc00f88947 */ /* 0x010fea000383ffff */
[----:B------:R-:W-:Y:S05]  /*2640*/  BRA `(.L_x_69) ;  /* 0xfffffff400ec7947 */ /* 0x000fea000383ffff */
        .weak           $__internal_0_$__cuda_sm10x_tcgen05_guardrail_trap_col_being_dealloced_not_returned_by_alloc
        .type           $__internal_0_$__cuda_sm10x_tcgen05_guardrail_trap_col_being_dealloced_not_returned_by_alloc,@function
        .size           $__internal_0_$__cuda_sm10x_tcgen05_guardrail_trap_col_being_dealloced_not_returned_by_alloc,($__internal_1_$__cuda_sm10x_tcgen05_guardrail_trap_phase_invalid_during_alloc - $__internal_0_$__cuda_sm10x_tcgen05_guardrail_trap_col_being_dealloced_not_returned_by_alloc)
$__internal_0_$__cuda_sm10x_tcgen05_guardrail_trap_col_being_dealloced_not_returned_by_alloc:
[----:B------:R-:W-:Y:S05]  /*2650*/  BPT.TRAP 0x1 ;  /* 0x000000040000795c */ /* 0x000fea0000300000 */
[----:B------:R-:W-:-:S04]  /*2660*/  IMAD.MOV.U32 R3, RZ, RZ, 0x0 ;  /* 0x00000000ff037424 */ /* 0x000fc800078e00ff */
[----:B------:R-:W-:Y:S05]  /*2670*/  RET.REL.NODEC R2 `(gluon_tcgen05) ;  /* 0xffffffd802607950 */ /* 0x000fea0003c3ffff */
        .weak           $__internal_1_$__cuda_sm10x_tcgen05_guardrail_trap_phase_invalid_during_alloc
        .type           $__internal_1_$__cuda_sm10x_tcgen05_guardrail_trap_phase_invalid_during_alloc,@function
        .size           $__internal_1_$__cuda_sm10x_tcgen05_guardrail_trap_phase_invalid_during_alloc,($__internal_2_$__cuda_sm10x_tcgen05_guardrail_trap_unallocated_columns_being_dealloced - $__internal_1_$__cuda_sm10x_tcgen05_guardrail_trap_phase_invalid_during_alloc)
$__internal_1_$__cuda_sm10x_tcgen05_guardrail_trap_phase_invalid_during_alloc:
[----:B------:R-:W-:Y:S05]  /*2680*/  BPT.TRAP 0x1 ;  /* 0x000000040000795c */ /* 0x000fea0000300000 */
[----:B------:R-:W-:-:S04]  /*2690*/  IMAD.MOV.U32 R3, RZ, RZ, 0x0 ;  /* 0x00000000ff037424 */ /* 0x000fc800078e00ff */
[----:B------:R-:W-:Y:S05]  /*26a0*/  RET.REL.NODEC R2 `(gluon_tcgen05) ;  /* 0xffffffd802547950 */ /* 0x000fea0003c3ffff */
        .weak           $__internal_2_$__cuda_sm10x_tcgen05_guardrail_trap_unallocated_columns_being_dealloced
        .type           $__internal_2_$__cuda_sm10x_tcgen05_guardrail_trap_unallocated_columns_being_dealloced,@function
        .size           $__internal_2_$__cuda_sm10x_tcgen05_guardrail_trap_unallocated_columns_being_dealloced,(.L_x_73 - $__internal_2_$__cuda_sm10x_tcgen05_guardrail_trap_unallocated_columns_being_dealloced)
$__internal_2_$__cuda_sm10x_tcgen05_guardrail_trap_unallocated_columns_being_dealloced:
[----:B------:R-:W-:Y:S05]  /*26b0*/  BPT.TRAP 0x1 ;  /* 0x000000040000795c */ /* 0x000fea0000300000 */
[----:B------:R-:W-:-:S04]  /*26c0*/  IMAD.MOV.U32 R3, RZ, RZ, 0x0 ;  /* 0x00000000ff037424 */ /* 0x000fc800078e00ff */
[----:B------:R-:W-:Y:S05]  /*26d0*/  RET.REL.NODEC R2 `(gluon_tcgen05) ;  /* 0xffffffd802487950 */ /* 0x000fea0003c3ffff */
.L_x_70:
[----:B------:R-:W-:-:S00]  /*26e0*/  BRA `(.L_x_70) ;  /* 0xfffffffc00fc7947 */ /* 0x000fc0000383ffff */
[----:B------:R-:W-:-:S00]  /*26f0*/  NOP ;  /* 0x0000000000007918 */ /* 0x000fc00000000000 */
        /* <DEDUP_REMOVED lines=8> */
.L_x_73:


//--------------------- .nv.shared.gluon_tcgen05  --------------------------
	.section	.nv.shared.gluon_tcgen05,"aw",@nobits
	.sectionflags	@""
	.align	16
	.zero		1024


//--------------------- .nv.shared.reserved.0     --------------------------
	.section	.nv.shared.reserved.0,"aw",@nobits
	.align	8
	.weak		__nv_reservedSMEM_offset_0_alias
	.size		__nv_reservedSMEM_offset_0_alias, 0, 64
	.other		__nv_reservedSMEM_offset_0_alias,@"STO_CUDA_RESERVED_SHARED STV_DEFAULT"
__nv_reservedSMEM_offset_0_alias:
	.zero		0
.nv.shared.reserved.0:
	.zero		64
	.weak		__nv_reservedSMEM_allocation_phase
	.type		__nv_reservedSMEM_allocation_phase,@object
	.size		__nv_reservedSMEM_allocation_phase,(.L_0 - __nv_reservedSMEM_allocation_phase)
__nv_reservedSMEM_allocation_phase:
	.zero		1
.L_0:
	.zero		7
	.weak		__nv_reservedSMEM_devtool_atexit_pc
	.type		__nv_reservedSMEM_devtool_atexit_pc,@object
	.size		__nv_reservedSMEM_devtool_atexit_pc,(__nv_reservedSMEM_allocation_mask - __nv_reservedSMEM_devtool_atexit_pc)
__nv_reservedSMEM_devtool_atexit_pc:
	.zero		8
	.weak		__nv_reservedSMEM_allocation_mask
	.type		__nv_reservedSMEM_allocation_mask,@object
	.size		__nv_reservedSMEM_allocation_mask,(.L_2 - __nv_reservedSMEM_allocation_mask)
__nv_reservedSMEM_allocation_mask:
	.zero		4
.L_2:


//--------------------- .nv.constant0.gluon_tcgen05 --------------------------
	.section	.nv.constant0.gluon_tcgen05,"a",@progbits
	.sectionflags	@""
	.align	4
.nv.constant0.gluon_tcgen05:
	.zero		976


//--------------------- SYMBOLS --------------------------

	.type		.nv.reservedSmem.offset0,@object
	.size		.nv.reservedSmem.offset0,0x4
	.type		.nv.reservedSmem.cap,@object
	.size		.nv.reservedSmem.cap,0x4
